//
// Generated by NVIDIA NVVM Compiler
//
// Compiler Build ID: CL-36424714
// Cuda compilation tools, release 13.0, V13.0.88
// Based on NVVM 20.0.0
//

.version 9.0
.target sm_100
.address_size 64

	// .globl	_Z31CalculateDistancesGather_kernelPfS_S_iiPiS_S_S_

.visible .entry _Z31CalculateDistancesGather_kernelPfS_S_iiPiS_S_S_(
	.param .u64 .ptr .align 1 _Z31CalculateDistancesGather_kernelPfS_S_iiPiS_S_S__param_0,
	.param .u64 .ptr .align 1 _Z31CalculateDistancesGather_kernelPfS_S_iiPiS_S_S__param_1,
	.param .u64 .ptr .align 1 _Z31CalculateDistancesGather_kernelPfS_S_iiPiS_S_S__param_2,
	.param .u32 _Z31CalculateDistancesGather_kernelPfS_S_iiPiS_S_S__param_3,
	.param .u32 _Z31CalculateDistancesGather_kernelPfS_S_iiPiS_S_S__param_4,
	.param .u64 .ptr .align 1 _Z31CalculateDistancesGather_kernelPfS_S_iiPiS_S_S__param_5,
	.param .u64 .ptr .align 1 _Z31CalculateDistancesGather_kernelPfS_S_iiPiS_S_S__param_6,
	.param .u64 .ptr .align 1 _Z31CalculateDistancesGather_kernelPfS_S_iiPiS_S_S__param_7,
	.param .u64 .ptr .align 1 _Z31CalculateDistancesGather_kernelPfS_S_iiPiS_S_S__param_8
)
{
	.reg .pred 	%p<26>;
	.reg .b32 	%r<59>;
	.reg .b32 	%f<170>;
	.reg .b64 	%rd<58>;

	ld.param.u64 	%rd14, [_Z31CalculateDistancesGather_kernelPfS_S_iiPiS_S_S__param_0];
	ld.param.u64 	%rd15, [_Z31CalculateDistancesGather_kernelPfS_S_iiPiS_S_S__param_1];
	ld.param.u64 	%rd16, [_Z31CalculateDistancesGather_kernelPfS_S_iiPiS_S_S__param_2];
	ld.param.u32 	%r15, [_Z31CalculateDistancesGather_kernelPfS_S_iiPiS_S_S__param_3];
	ld.param.u32 	%r14, [_Z31CalculateDistancesGather_kernelPfS_S_iiPiS_S_S__param_4];
	ld.param.u64 	%rd17, [_Z31CalculateDistancesGather_kernelPfS_S_iiPiS_S_S__param_5];
	ld.param.u64 	%rd18, [_Z31CalculateDistancesGather_kernelPfS_S_iiPiS_S_S__param_6];
	ld.param.u64 	%rd19, [_Z31CalculateDistancesGather_kernelPfS_S_iiPiS_S_S__param_7];
	ld.param.u64 	%rd20, [_Z31CalculateDistancesGather_kernelPfS_S_iiPiS_S_S__param_8];
	cvta.to.global.u64 	%rd1, %rd20;
	cvta.to.global.u64 	%rd2, %rd19;
	cvta.to.global.u64 	%rd3, %rd18;
	mov.u32 	%r16, %ctaid.x;
	mov.u32 	%r17, %ntid.x;
	mov.u32 	%r18, %tid.x;
	mad.lo.s32 	%r1, %r16, %r17, %r18;
	setp.ge.u32 	%p1, %r1, %r15;
	@%p1 bra 	$L__BB0_14;
	cvta.to.global.u64 	%rd21, %rd14;
	cvta.to.global.u64 	%rd22, %rd15;
	cvta.to.global.u64 	%rd23, %rd16;
	mul.wide.u32 	%rd24, %r1, 4;
	add.s64 	%rd25, %rd21, %rd24;
	add.s64 	%rd26, %rd22, %rd24;
	add.s64 	%rd27, %rd23, %rd24;
	ld.global.f32 	%f1, [%rd25];
	ld.global.f32 	%f12, [%rd3];
	sub.f32 	%f13, %f1, %f12;
	ld.global.f32 	%f2, [%rd26];
	ld.global.f32 	%f14, [%rd2];
	sub.f32 	%f15, %f2, %f14;
	ld.global.f32 	%f3, [%rd27];
	ld.global.f32 	%f16, [%rd1];
	sub.f32 	%f17, %f3, %f16;
	mul.f32 	%f18, %f15, %f15;
	fma.rn.f32 	%f19, %f13, %f13, %f18;
	fma.rn.f32 	%f167, %f17, %f17, %f19;
	setp.lt.u32 	%p2, %r14, 2;
	mov.b32 	%r58, 0;
	@%p2 bra 	$L__BB0_13;
	cvt.s64.s32 	%rd29, %r14;
	add.s64 	%rd4, %rd29, -1;
	add.s64 	%rd30, %rd29, -2;
	and.b64  	%rd5, %rd4, 7;
	setp.lt.u64 	%p3, %rd30, 7;
	mov.b32 	%r58, 0;
	mov.b64 	%rd56, 1;
	@%p3 bra 	$L__BB0_5;
	mov.b32 	%r58, 0;
	mov.b64 	%rd54, 1;
	and.b64  	%rd37, %rd4, -8;
$L__BB0_4:
	.pragma "nounroll";
	shl.b64 	%rd32, %rd54, 2;
	add.s64 	%rd33, %rd3, %rd32;
	add.s64 	%rd34, %rd2, %rd32;
	add.s64 	%rd35, %rd1, %rd32;
	ld.global.f32 	%f20, [%rd33];
	sub.f32 	%f21, %f1, %f20;
	ld.global.f32 	%f22, [%rd34];
	sub.f32 	%f23, %f2, %f22;
	ld.global.f32 	%f24, [%rd35];
	sub.f32 	%f25, %f3, %f24;
	mul.f32 	%f26, %f23, %f23;
	fma.rn.f32 	%f27, %f21, %f21, %f26;
	fma.rn.f32 	%f28, %f25, %f25, %f27;
	setp.gt.f32 	%p4, %f167, %f28;
	cvt.u32.u64 	%r23, %rd54;
	selp.f32 	%f29, %f28, %f167, %p4;
	selp.b32 	%r24, %r23, %r58, %p4;
	ld.global.f32 	%f30, [%rd33+4];
	sub.f32 	%f31, %f1, %f30;
	ld.global.f32 	%f32, [%rd34+4];
	sub.f32 	%f33, %f2, %f32;
	ld.global.f32 	%f34, [%rd35+4];
	sub.f32 	%f35, %f3, %f34;
	mul.f32 	%f36, %f33, %f33;
	fma.rn.f32 	%f37, %f31, %f31, %f36;
	fma.rn.f32 	%f38, %f35, %f35, %f37;
	setp.gt.f32 	%p5, %f29, %f38;
	add.s32 	%r25, %r23, 1;
	selp.f32 	%f39, %f38, %f29, %p5;
	selp.b32 	%r26, %r25, %r24, %p5;
	ld.global.f32 	%f40, [%rd33+8];
	sub.f32 	%f41, %f1, %f40;
	ld.global.f32 	%f42, [%rd34+8];
	sub.f32 	%f43, %f2, %f42;
	ld.global.f32 	%f44, [%rd35+8];
	sub.f32 	%f45, %f3, %f44;
	mul.f32 	%f46, %f43, %f43;
	fma.rn.f32 	%f47, %f41, %f41, %f46;
	fma.rn.f32 	%f48, %f45, %f45, %f47;
	setp.gt.f32 	%p6, %f39, %f48;
	add.s32 	%r27, %r23, 2;
	selp.f32 	%f49, %f48, %f39, %p6;
	selp.b32 	%r28, %r27, %r26, %p6;
	ld.global.f32 	%f50, [%rd33+12];
	sub.f32 	%f51, %f1, %f50;
	ld.global.f32 	%f52, [%rd34+12];
	sub.f32 	%f53, %f2, %f52;
	ld.global.f32 	%f54, [%rd35+12];
	sub.f32 	%f55, %f3, %f54;
	mul.f32 	%f56, %f53, %f53;
	fma.rn.f32 	%f57, %f51, %f51, %f56;
	fma.rn.f32 	%f58, %f55, %f55, %f57;
	setp.gt.f32 	%p7, %f49, %f58;
	add.s32 	%r29, %r23, 3;
	selp.f32 	%f59, %f58, %f49, %p7;
	selp.b32 	%r30, %r29, %r28, %p7;
	ld.global.f32 	%f60, [%rd33+16];
	sub.f32 	%f61, %f1, %f60;
	ld.global.f32 	%f62, [%rd34+16];
	sub.f32 	%f63, %f2, %f62;
	ld.global.f32 	%f64, [%rd35+16];
	sub.f32 	%f65, %f3, %f64;
	mul.f32 	%f66, %f63, %f63;
	fma.rn.f32 	%f67, %f61, %f61, %f66;
	fma.rn.f32 	%f68, %f65, %f65, %f67;
	setp.gt.f32 	%p8, %f59, %f68;
	add.s32 	%r31, %r23, 4;
	selp.f32 	%f69, %f68, %f59, %p8;
	selp.b32 	%r32, %r31, %r30, %p8;
	ld.global.f32 	%f70, [%rd33+20];
	sub.f32 	%f71, %f1, %f70;
	ld.global.f32 	%f72, [%rd34+20];
	sub.f32 	%f73, %f2, %f72;
	ld.global.f32 	%f74, [%rd35+20];
	sub.f32 	%f75, %f3, %f74;
	mul.f32 	%f76, %f73, %f73;
	fma.rn.f32 	%f77, %f71, %f71, %f76;
	fma.rn.f32 	%f78, %f75, %f75, %f77;
	setp.gt.f32 	%p9, %f69, %f78;
	add.s32 	%r33, %r23, 5;
	selp.f32 	%f79, %f78, %f69, %p9;
	selp.b32 	%r34, %r33, %r32, %p9;
	ld.global.f32 	%f80, [%rd33+24];
	sub.f32 	%f81, %f1, %f80;
	ld.global.f32 	%f82, [%rd34+24];
	sub.f32 	%f83, %f2, %f82;
	ld.global.f32 	%f84, [%rd35+24];
	sub.f32 	%f85, %f3, %f84;
	mul.f32 	%f86, %f83, %f83;
	fma.rn.f32 	%f87, %f81, %f81, %f86;
	fma.rn.f32 	%f88, %f85, %f85, %f87;
	setp.gt.f32 	%p10, %f79, %f88;
	add.s32 	%r35, %r23, 6;
	selp.f32 	%f89, %f88, %f79, %p10;
	selp.b32 	%r36, %r35, %r34, %p10;
	ld.global.f32 	%f90, [%rd33+28];
	sub.f32 	%f91, %f1, %f90;
	ld.global.f32 	%f92, [%rd34+28];
	sub.f32 	%f93, %f2, %f92;
	ld.global.f32 	%f94, [%rd35+28];
	sub.f32 	%f95, %f3, %f94;
	mul.f32 	%f96, %f93, %f93;
	fma.rn.f32 	%f97, %f91, %f91, %f96;
	fma.rn.f32 	%f98, %f95, %f95, %f97;
	setp.gt.f32 	%p11, %f89, %f98;
	add.s32 	%r37, %r23, 7;
	selp.f32 	%f167, %f98, %f89, %p11;
	selp.b32 	%r58, %r37, %r36, %p11;
	add.s64 	%rd56, %rd54, 8;
	add.s64 	%rd36, %rd54, 7;
	setp.ne.s64 	%p12, %rd36, %rd37;
	mov.u64 	%rd54, %rd56;
	@%p12 bra 	$L__BB0_4;
$L__BB0_5:
	setp.eq.s64 	%p13, %rd5, 0;
	@%p13 bra 	$L__BB0_13;
	and.b64  	%rd9, %rd4, 3;
	setp.lt.u64 	%p14, %rd5, 4;
	@%p14 bra 	$L__BB0_8;
	shl.b64 	%rd38, %rd56, 2;
	add.s64 	%rd39, %rd3, %rd38;
	add.s64 	%rd40, %rd2, %rd38;
	add.s64 	%rd41, %rd1, %rd38;
	ld.global.f32 	%f99, [%rd39];
	sub.f32 	%f100, %f1, %f99;
	ld.global.f32 	%f101, [%rd40];
	sub.f32 	%f102, %f2, %f101;
	ld.global.f32 	%f103, [%rd41];
	sub.f32 	%f104, %f3, %f103;
	mul.f32 	%f105, %f102, %f102;
	fma.rn.f32 	%f106, %f100, %f100, %f105;
	fma.rn.f32 	%f107, %f104, %f104, %f106;
	setp.gt.f32 	%p15, %f167, %f107;
	cvt.u32.u64 	%r39, %rd56;
	selp.f32 	%f108, %f107, %f167, %p15;
	selp.b32 	%r40, %r39, %r58, %p15;
	ld.global.f32 	%f109, [%rd39+4];
	sub.f32 	%f110, %f1, %f109;
	ld.global.f32 	%f111, [%rd40+4];
	sub.f32 	%f112, %f2, %f111;
	ld.global.f32 	%f113, [%rd41+4];
	sub.f32 	%f114, %f3, %f113;
	mul.f32 	%f115, %f112, %f112;
	fma.rn.f32 	%f116, %f110, %f110, %f115;
	fma.rn.f32 	%f117, %f114, %f114, %f116;
	setp.gt.f32 	%p16, %f108, %f117;
	add.s32 	%r41, %r39, 1;
	selp.f32 	%f118, %f117, %f108, %p16;
	selp.b32 	%r42, %r41, %r40, %p16;
	ld.global.f32 	%f119, [%rd39+8];
	sub.f32 	%f120, %f1, %f119;
	ld.global.f32 	%f121, [%rd40+8];
	sub.f32 	%f122, %f2, %f121;
	ld.global.f32 	%f123, [%rd41+8];
	sub.f32 	%f124, %f3, %f123;
	mul.f32 	%f125, %f122, %f122;
	fma.rn.f32 	%f126, %f120, %f120, %f125;
	fma.rn.f32 	%f127, %f124, %f124, %f126;
	setp.gt.f32 	%p17, %f118, %f127;
	add.s32 	%r43, %r39, 2;
	selp.f32 	%f128, %f127, %f118, %p17;
	selp.b32 	%r44, %r43, %r42, %p17;
	ld.global.f32 	%f129, [%rd39+12];
	sub.f32 	%f130, %f1, %f129;
	ld.global.f32 	%f131, [%rd40+12];
	sub.f32 	%f132, %f2, %f131;
	ld.global.f32 	%f133, [%rd41+12];
	sub.f32 	%f134, %f3, %f133;
	mul.f32 	%f135, %f132, %f132;
	fma.rn.f32 	%f136, %f130, %f130, %f135;
	fma.rn.f32 	%f137, %f134, %f134, %f136;
	setp.gt.f32 	%p18, %f128, %f137;
	add.s32 	%r45, %r39, 3;
	selp.f32 	%f167, %f137, %f128, %p18;
	selp.b32 	%r58, %r45, %r44, %p18;
	add.s64 	%rd56, %rd56, 4;
$L__BB0_8:
	setp.eq.s64 	%p19, %rd9, 0;
	@%p19 bra 	$L__BB0_13;
	setp.eq.s64 	%p20, %rd9, 1;
	@%p20 bra 	$L__BB0_11;
	shl.b64 	%rd42, %rd56, 2;
	add.s64 	%rd43, %rd3, %rd42;
	add.s64 	%rd44, %rd2, %rd42;
	add.s64 	%rd45, %rd1, %rd42;
	ld.global.f32 	%f138, [%rd43];
	sub.f32 	%f139, %f1, %f138;
	ld.global.f32 	%f140, [%rd44];
	sub.f32 	%f141, %f2, %f140;
	ld.global.f32 	%f142, [%rd45];
	sub.f32 	%f143, %f3, %f142;
	mul.f32 	%f144, %f141, %f141;
	fma.rn.f32 	%f145, %f139, %f139, %f144;
	fma.rn.f32 	%f146, %f143, %f143, %f145;
	setp.gt.f32 	%p21, %f167, %f146;
	cvt.u32.u64 	%r47, %rd56;
	selp.f32 	%f147, %f146, %f167, %p21;
	selp.b32 	%r48, %r47, %r58, %p21;
	ld.global.f32 	%f148, [%rd43+4];
	sub.f32 	%f149, %f1, %f148;
	ld.global.f32 	%f150, [%rd44+4];
	sub.f32 	%f151, %f2, %f150;
	ld.global.f32 	%f152, [%rd45+4];
	sub.f32 	%f153, %f3, %f152;
	mul.f32 	%f154, %f151, %f151;
	fma.rn.f32 	%f155, %f149, %f149, %f154;
	fma.rn.f32 	%f156, %f153, %f153, %f155;
	setp.gt.f32 	%p22, %f147, %f156;
	add.s32 	%r49, %r47, 1;
	selp.f32 	%f167, %f156, %f147, %p22;
	selp.b32 	%r58, %r49, %r48, %p22;
	add.s64 	%rd56, %rd56, 2;
$L__BB0_11:
	and.b64  	%rd46, %rd4, 1;
	setp.eq.b64 	%p23, %rd46, 1;
	not.pred 	%p24, %p23;
	@%p24 bra 	$L__BB0_13;
	shl.b64 	%rd47, %rd56, 2;
	add.s64 	%rd48, %rd3, %rd47;
	add.s64 	%rd49, %rd2, %rd47;
	add.s64 	%rd50, %rd1, %rd47;
	ld.global.f32 	%f157, [%rd48];
	sub.f32 	%f158, %f1, %f157;
	ld.global.f32 	%f159, [%rd49];
	sub.f32 	%f160, %f2, %f159;
	ld.global.f32 	%f161, [%rd50];
	sub.f32 	%f162, %f3, %f161;
	mul.f32 	%f163, %f160, %f160;
	fma.rn.f32 	%f164, %f158, %f158, %f163;
	fma.rn.f32 	%f165, %f162, %f162, %f164;
	setp.gt.f32 	%p25, %f167, %f165;
	cvt.u32.u64 	%r50, %rd56;
	selp.b32 	%r58, %r50, %r58, %p25;
$L__BB0_13:
	cvta.to.global.u64 	%rd51, %rd17;
	mul.wide.u32 	%rd52, %r1, 4;
	add.s64 	%rd53, %rd51, %rd52;
	st.global.u32 	[%rd53], %r58;
$L__BB0_14:
	ret;

}
	// .globl	_Z34CalculateNewCentroidsGather_kernelPfS_S_iiPiS_S_S_Pb
.visible .entry _Z34CalculateNewCentroidsGather_kernelPfS_S_iiPiS_S_S_Pb(
	.param .u64 .ptr .align 1 _Z34CalculateNewCentroidsGather_kernelPfS_S_iiPiS_S_S_Pb_param_0,
	.param .u64 .ptr .align 1 _Z34CalculateNewCentroidsGather_kernelPfS_S_iiPiS_S_S_Pb_param_1,
	.param .u64 .ptr .align 1 _Z34CalculateNewCentroidsGather_kernelPfS_S_iiPiS_S_S_Pb_param_2,
	.param .u32 _Z34CalculateNewCentroidsGather_kernelPfS_S_iiPiS_S_S_Pb_param_3,
	.param .u32 _Z34CalculateNewCentroidsGather_kernelPfS_S_iiPiS_S_S_Pb_param_4,
	.param .u64 .ptr .align 1 _Z34CalculateNewCentroidsGather_kernelPfS_S_iiPiS_S_S_Pb_param_5,
	.param .u64 .ptr .align 1 _Z34CalculateNewCentroidsGather_kernelPfS_S_iiPiS_S_S_Pb_param_6,
	.param .u64 .ptr .align 1 _Z34CalculateNewCentroidsGather_kernelPfS_S_iiPiS_S_S_Pb_param_7,
	.param .u64 .ptr .align 1 _Z34CalculateNewCentroidsGather_kernelPfS_S_iiPiS_S_S_Pb_param_8,
	.param .u64 .ptr .align 1 _Z34CalculateNewCentroidsGather_kernelPfS_S_iiPiS_S_S_Pb_param_9
)
{
	.reg .pred 	%p<28>;
	.reg .b16 	%rs<2>;
	.reg .b32 	%r<90>;
	.reg .b32 	%f<242>;
	.reg .b64 	%rd<73>;

	ld.param.u64 	%rd41, [_Z34CalculateNewCentroidsGather_kernelPfS_S_iiPiS_S_S_Pb_param_0];
	ld.param.u64 	%rd42, [_Z34CalculateNewCentroidsGather_kernelPfS_S_iiPiS_S_S_Pb_param_1];
	ld.param.u64 	%rd43, [_Z34CalculateNewCentroidsGather_kernelPfS_S_iiPiS_S_S_Pb_param_2];
	ld.param.u32 	%r39, [_Z34CalculateNewCentroidsGather_kernelPfS_S_iiPiS_S_S_Pb_param_3];
	ld.param.u32 	%r40, [_Z34CalculateNewCentroidsGather_kernelPfS_S_iiPiS_S_S_Pb_param_4];
	ld.param.u64 	%rd44, [_Z34CalculateNewCentroidsGather_kernelPfS_S_iiPiS_S_S_Pb_param_5];
	cvta.to.global.u64 	%rd1, %rd43;
	cvta.to.global.u64 	%rd2, %rd42;
	cvta.to.global.u64 	%rd3, %rd41;
	cvta.to.global.u64 	%rd4, %rd44;
	mov.u32 	%r41, %ctaid.x;
	mov.u32 	%r42, %ntid.x;
	mov.u32 	%r43, %tid.x;
	mad.lo.s32 	%r1, %r41, %r42, %r43;
	setp.ge.u32 	%p1, %r1, %r40;
	@%p1 bra 	$L__BB1_45;
	cvt.s64.s32 	%rd5, %r39;
	setp.eq.s32 	%p2, %r39, 0;
	mov.b32 	%r69, 0;
	mov.f32 	%f179, 0f00000000;
	mov.f32 	%f180, %f179;
	mov.f32 	%f181, %f179;
	@%p2 bra 	$L__BB1_42;
	setp.lt.u32 	%p3, %r39, 8;
	mov.f32 	%f181, 0f00000000;
	mov.b32 	%r69, 0;
	mov.b64 	%rd71, 0;
	mov.f32 	%f180, %f181;
	mov.f32 	%f179, %f181;
	@%p3 bra 	$L__BB1_21;
	and.b64  	%rd71, %rd5, -8;
	add.s64 	%rd68, %rd4, 16;
	add.s64 	%rd67, %rd3, 16;
	add.s64 	%rd66, %rd2, 16;
	add.s64 	%rd65, %rd1, 16;
	mov.f32 	%f181, 0f00000000;
	mov.b32 	%r69, 0;
	mov.u64 	%rd69, %rd71;
$L__BB1_4:
	.pragma "nounroll";
	ld.global.u32 	%r48, [%rd68+-16];
	setp.ne.s32 	%p4, %r48, %r1;
	@%p4 bra 	$L__BB1_6;
	ld.global.f32 	%f119, [%rd67+-16];
	add.f32 	%f179, %f179, %f119;
	ld.global.f32 	%f120, [%rd66+-16];
	add.f32 	%f180, %f180, %f120;
	ld.global.f32 	%f121, [%rd65+-16];
	add.f32 	%f181, %f181, %f121;
	add.s32 	%r69, %r69, 1;
$L__BB1_6:
	ld.global.u32 	%r49, [%rd68+-12];
	setp.ne.s32 	%p5, %r49, %r1;
	@%p5 bra 	$L__BB1_8;
	ld.global.f32 	%f122, [%rd67+-12];
	add.f32 	%f179, %f179, %f122;
	ld.global.f32 	%f123, [%rd66+-12];
	add.f32 	%f180, %f180, %f123;
	ld.global.f32 	%f124, [%rd65+-12];
	add.f32 	%f181, %f181, %f124;
	add.s32 	%r69, %r69, 1;
$L__BB1_8:
	ld.global.u32 	%r50, [%rd68+-8];
	setp.ne.s32 	%p6, %r50, %r1;
	@%p6 bra 	$L__BB1_10;
	ld.global.f32 	%f125, [%rd67+-8];
	add.f32 	%f179, %f179, %f125;
	ld.global.f32 	%f126, [%rd66+-8];
	add.f32 	%f180, %f180, %f126;
	ld.global.f32 	%f127, [%rd65+-8];
	add.f32 	%f181, %f181, %f127;
	add.s32 	%r69, %r69, 1;
$L__BB1_10:
	ld.global.u32 	%r51, [%rd68+-4];
	setp.ne.s32 	%p7, %r51, %r1;
	@%p7 bra 	$L__BB1_12;
	ld.global.f32 	%f128, [%rd67+-4];
	add.f32 	%f179, %f179, %f128;
	ld.global.f32 	%f129, [%rd66+-4];
	add.f32 	%f180, %f180, %f129;
	ld.global.f32 	%f130, [%rd65+-4];
	add.f32 	%f181, %f181, %f130;
	add.s32 	%r69, %r69, 1;
$L__BB1_12:
	ld.global.u32 	%r52, [%rd68];
	setp.ne.s32 	%p8, %r52, %r1;
	@%p8 bra 	$L__BB1_14;
	ld.global.f32 	%f131, [%rd67];
	add.f32 	%f179, %f179, %f131;
	ld.global.f32 	%f132, [%rd66];
	add.f32 	%f180, %f180, %f132;
	ld.global.f32 	%f133, [%rd65];
	add.f32 	%f181, %f181, %f133;
	add.s32 	%r69, %r69, 1;
$L__BB1_14:
	ld.global.u32 	%r53, [%rd68+4];
	setp.ne.s32 	%p9, %r53, %r1;
	@%p9 bra 	$L__BB1_16;
	ld.global.f32 	%f134, [%rd67+4];
	add.f32 	%f179, %f179, %f134;
	ld.global.f32 	%f135, [%rd66+4];
	add.f32 	%f180, %f180, %f135;
	ld.global.f32 	%f136, [%rd65+4];
	add.f32 	%f181, %f181, %f136;
	add.s32 	%r69, %r69, 1;
$L__BB1_16:
	ld.global.u32 	%r54, [%rd68+8];
	setp.ne.s32 	%p10, %r54, %r1;
	@%p10 bra 	$L__BB1_18;
	ld.global.f32 	%f137, [%rd67+8];
	add.f32 	%f179, %f179, %f137;
	ld.global.f32 	%f138, [%rd66+8];
	add.f32 	%f180, %f180, %f138;
	ld.global.f32 	%f139, [%rd65+8];
	add.f32 	%f181, %f181, %f139;
	add.s32 	%r69, %r69, 1;
$L__BB1_18:
	ld.global.u32 	%r55, [%rd68+12];
	setp.ne.s32 	%p11, %r55, %r1;
	@%p11 bra 	$L__BB1_20;
	ld.global.f32 	%f140, [%rd67+12];
	add.f32 	%f179, %f179, %f140;
	ld.global.f32 	%f141, [%rd66+12];
	add.f32 	%f180, %f180, %f141;
	ld.global.f32 	%f142, [%rd65+12];
	add.f32 	%f181, %f181, %f142;
	add.s32 	%r69, %r69, 1;
$L__BB1_20:
	add.s64 	%rd69, %rd69, -8;
	add.s64 	%rd68, %rd68, 32;
	add.s64 	%rd67, %rd67, 32;
	add.s64 	%rd66, %rd66, 32;
	add.s64 	%rd65, %rd65, 32;
	setp.ne.s64 	%p12, %rd69, 0;
	@%p12 bra 	$L__BB1_4;
$L__BB1_21:
	and.b32  	%r56, %r39, 7;
	setp.eq.s32 	%p13, %r56, 0;
	@%p13 bra 	$L__BB1_42;
	and.b64  	%rd46, %rd5, 7;
	add.s64 	%rd47, %rd46, -1;
	setp.lt.u64 	%p14, %rd47, 3;
	@%p14 bra 	$L__BB1_32;
	shl.b64 	%rd48, %rd71, 2;
	add.s64 	%rd22, %rd4, %rd48;
	ld.global.u32 	%r58, [%rd22];
	setp.ne.s32 	%p15, %r58, %r1;
	add.s64 	%rd23, %rd3, %rd48;
	add.s64 	%rd24, %rd2, %rd48;
	add.s64 	%rd25, %rd1, %rd48;
	@%p15 bra 	$L__BB1_25;
	ld.global.f32 	%f144, [%rd23];
	add.f32 	%f179, %f179, %f144;
	ld.global.f32 	%f145, [%rd24];
	add.f32 	%f180, %f180, %f145;
	ld.global.f32 	%f146, [%rd25];
	add.f32 	%f181, %f181, %f146;
	add.s32 	%r69, %r69, 1;
$L__BB1_25:
	ld.global.u32 	%r59, [%rd22+4];
	setp.ne.s32 	%p16, %r59, %r1;
	@%p16 bra 	$L__BB1_27;
	ld.global.f32 	%f147, [%rd23+4];
	add.f32 	%f179, %f179, %f147;
	ld.global.f32 	%f148, [%rd24+4];
	add.f32 	%f180, %f180, %f148;
	ld.global.f32 	%f149, [%rd25+4];
	add.f32 	%f181, %f181, %f149;
	add.s32 	%r69, %r69, 1;
$L__BB1_27:
	ld.global.u32 	%r60, [%rd22+8];
	setp.ne.s32 	%p17, %r60, %r1;
	@%p17 bra 	$L__BB1_29;
	ld.global.f32 	%f150, [%rd23+8];
	add.f32 	%f179, %f179, %f150;
	ld.global.f32 	%f151, [%rd24+8];
	add.f32 	%f180, %f180, %f151;
	ld.global.f32 	%f152, [%rd25+8];
	add.f32 	%f181, %f181, %f152;
	add.s32 	%r69, %r69, 1;
$L__BB1_29:
	ld.global.u32 	%r61, [%rd22+12];
	setp.ne.s32 	%p18, %r61, %r1;
	@%p18 bra 	$L__BB1_31;
	ld.global.f32 	%f153, [%rd23+12];
	add.f32 	%f179, %f179, %f153;
	ld.global.f32 	%f154, [%rd24+12];
	add.f32 	%f180, %f180, %f154;
	ld.global.f32 	%f155, [%rd25+12];
	add.f32 	%f181, %f181, %f155;
	add.s32 	%r69, %r69, 1;
$L__BB1_31:
	add.s64 	%rd71, %rd71, 4;
$L__BB1_32:
	and.b32  	%r63, %r39, 3;
	setp.eq.s32 	%p19, %r63, 0;
	@%p19 bra 	$L__BB1_42;
	setp.eq.s32 	%p20, %r63, 1;
	@%p20 bra 	$L__BB1_39;
	shl.b64 	%rd49, %rd71, 2;
	add.s64 	%rd28, %rd4, %rd49;
	ld.global.u32 	%r64, [%rd28];
	setp.ne.s32 	%p21, %r64, %r1;
	add.s64 	%rd29, %rd3, %rd49;
	add.s64 	%rd30, %rd2, %rd49;
	add.s64 	%rd31, %rd1, %rd49;
	@%p21 bra 	$L__BB1_36;
	ld.global.f32 	%f157, [%rd29];
	add.f32 	%f179, %f179, %f157;
	ld.global.f32 	%f158, [%rd30];
	add.f32 	%f180, %f180, %f158;
	ld.global.f32 	%f159, [%rd31];
	add.f32 	%f181, %f181, %f159;
	add.s32 	%r69, %r69, 1;
$L__BB1_36:
	ld.global.u32 	%r65, [%rd28+4];
	setp.ne.s32 	%p22, %r65, %r1;
	@%p22 bra 	$L__BB1_38;
	ld.global.f32 	%f160, [%rd29+4];
	add.f32 	%f179, %f179, %f160;
	ld.global.f32 	%f161, [%rd30+4];
	add.f32 	%f180, %f180, %f161;
	ld.global.f32 	%f162, [%rd31+4];
	add.f32 	%f181, %f181, %f162;
	add.s32 	%r69, %r69, 1;
$L__BB1_38:
	add.s64 	%rd71, %rd71, 2;
$L__BB1_39:
	and.b32  	%r66, %r39, 1;
	setp.eq.b32 	%p23, %r66, 1;
	not.pred 	%p24, %p23;
	@%p24 bra 	$L__BB1_42;
	shl.b64 	%rd50, %rd71, 2;
	add.s64 	%rd51, %rd4, %rd50;
	ld.global.u32 	%r67, [%rd51];
	setp.ne.s32 	%p25, %r67, %r1;
	@%p25 bra 	$L__BB1_42;
	add.s64 	%rd53, %rd3, %rd50;
	ld.global.f32 	%f163, [%rd53];
	add.f32 	%f179, %f179, %f163;
	add.s64 	%rd54, %rd2, %rd50;
	ld.global.f32 	%f164, [%rd54];
	add.f32 	%f180, %f180, %f164;
	add.s64 	%rd55, %rd1, %rd50;
	ld.global.f32 	%f165, [%rd55];
	add.f32 	%f181, %f181, %f165;
	add.s32 	%r69, %r69, 1;
$L__BB1_42:
	setp.eq.s32 	%p26, %r69, 0;
	@%p26 bra 	$L__BB1_45;
	ld.param.u64 	%rd63, [_Z34CalculateNewCentroidsGather_kernelPfS_S_iiPiS_S_S_Pb_param_8];
	ld.param.u64 	%rd62, [_Z34CalculateNewCentroidsGather_kernelPfS_S_iiPiS_S_S_Pb_param_7];
	ld.param.u64 	%rd61, [_Z34CalculateNewCentroidsGather_kernelPfS_S_iiPiS_S_S_Pb_param_6];
	cvt.rn.f32.s32 	%f166, %r69;
	div.rn.f32 	%f112, %f179, %f166;
	div.rn.f32 	%f113, %f180, %f166;
	div.rn.f32 	%f114, %f181, %f166;
	cvta.to.global.u64 	%rd56, %rd61;
	mul.wide.u32 	%rd57, %r1, 4;
	add.s64 	%rd34, %rd56, %rd57;
	cvta.to.global.u64 	%rd58, %rd62;
	add.s64 	%rd35, %rd58, %rd57;
	cvta.to.global.u64 	%rd59, %rd63;
	add.s64 	%rd36, %rd59, %rd57;
	ld.global.f32 	%f167, [%rd34];
	sub.f32 	%f168, %f112, %f167;
	ld.global.f32 	%f169, [%rd35];
	sub.f32 	%f170, %f113, %f169;
	ld.global.f32 	%f171, [%rd36];
	sub.f32 	%f172, %f114, %f171;
	mul.f32 	%f173, %f170, %f170;
	fma.rn.f32 	%f174, %f168, %f168, %f173;
	fma.rn.f32 	%f175, %f172, %f172, %f174;
	setp.leu.f32 	%p27, %f175, 0f38D1B717;
	@%p27 bra 	$L__BB1_45;
	ld.param.u64 	%rd64, [_Z34CalculateNewCentroidsGather_kernelPfS_S_iiPiS_S_S_Pb_param_9];
	st.global.f32 	[%rd34], %f112;
	st.global.f32 	[%rd35], %f113;
	st.global.f32 	[%rd36], %f114;
	cvta.to.global.u64 	%rd60, %rd64;
	mov.b16 	%rs1, 1;
	st.global.u8 	[%rd60], %rs1;
$L__BB1_45:
	ret;

}
	// .globl	_Z26CalculateNewVectors_kernelPfS_S_iiPiS_S_S_
.visible .entry _Z26CalculateNewVectors_kernelPfS_S_iiPiS_S_S_(
	.param .u64 .ptr .align 1 _Z26CalculateNewVectors_kernelPfS_S_iiPiS_S_S__param_0,
	.param .u64 .ptr .align 1 _Z26CalculateNewVectors_kernelPfS_S_iiPiS_S_S__param_1,
	.param .u64 .ptr .align 1 _Z26CalculateNewVectors_kernelPfS_S_iiPiS_S_S__param_2,
	.param .u32 _Z26CalculateNewVectors_kernelPfS_S_iiPiS_S_S__param_3,
	.param .u32 _Z26CalculateNewVectors_kernelPfS_S_iiPiS_S_S__param_4,
	.param .u64 .ptr .align 1 _Z26CalculateNewVectors_kernelPfS_S_iiPiS_S_S__param_5,
	.param .u64 .ptr .align 1 _Z26CalculateNewVectors_kernelPfS_S_iiPiS_S_S__param_6,
	.param .u64 .ptr .align 1 _Z26CalculateNewVectors_kernelPfS_S_iiPiS_S_S__param_7,
	.param .u64 .ptr .align 1 _Z26CalculateNewVectors_kernelPfS_S_iiPiS_S_S__param_8
)
{
	.reg .pred 	%p<2>;
	.reg .b32 	%r<9>;
	.reg .b32 	%f<4>;
	.reg .b64 	%rd<27>;

	ld.param.u64 	%rd2, [_Z26CalculateNewVectors_kernelPfS_S_iiPiS_S_S__param_1];
	ld.param.u64 	%rd3, [_Z26CalculateNewVectors_kernelPfS_S_iiPiS_S_S__param_2];
	ld.param.u32 	%r2, [_Z26CalculateNewVectors_kernelPfS_S_iiPiS_S_S__param_3];
	ld.param.u64 	%rd4, [_Z26CalculateNewVectors_kernelPfS_S_iiPiS_S_S__param_5];
	ld.param.u64 	%rd5, [_Z26CalculateNewVectors_kernelPfS_S_iiPiS_S_S__param_6];
	ld.param.u64 	%rd6, [_Z26CalculateNewVectors_kernelPfS_S_iiPiS_S_S__param_7];
	ld.param.u64 	%rd7, [_Z26CalculateNewVectors_kernelPfS_S_iiPiS_S_S__param_8];
	mov.u32 	%r3, %ctaid.x;
	mov.u32 	%r4, %ntid.x;
	mov.u32 	%r5, %tid.x;
	mad.lo.s32 	%r1, %r3, %r4, %r5;
	setp.ge.u32 	%p1, %r1, %r2;
	@%p1 bra 	$L__BB2_2;
	ld.param.u64 	%rd26, [_Z26CalculateNewVectors_kernelPfS_S_iiPiS_S_S__param_0];
	cvta.to.global.u64 	%rd8, %rd4;
	cvta.to.global.u64 	%rd9, %rd5;
	cvta.to.global.u64 	%rd10, %rd26;
	cvta.to.global.u64 	%rd11, %rd6;
	cvta.to.global.u64 	%rd12, %rd2;
	cvta.to.global.u64 	%rd13, %rd7;
	cvta.to.global.u64 	%rd14, %rd3;
	mul.wide.u32 	%rd15, %r1, 4;
	add.s64 	%rd16, %rd8, %rd15;
	ld.global.u32 	%r6, [%rd16];
	mul.wide.s32 	%rd17, %r6, 4;
	add.s64 	%rd18, %rd9, %rd17;
	ld.global.f32 	%f1, [%rd18];
	add.s64 	%rd19, %rd10, %rd15;
	st.global.f32 	[%rd19], %f1;
	ld.global.u32 	%r7, [%rd16];
	mul.wide.s32 	%rd20, %r7, 4;
	add.s64 	%rd21, %rd11, %rd20;
	ld.global.f32 	%f2, [%rd21];
	add.s64 	%rd22, %rd12, %rd15;
	st.global.f32 	[%rd22], %f2;
	ld.global.u32 	%r8, [%rd16];
	mul.wide.s32 	%rd23, %r8, 4;
	add.s64 	%rd24, %rd13, %rd23;
	ld.global.f32 	%f3, [%rd24];
	add.s64 	%rd25, %rd14, %rd15;
	st.global.f32 	[%rd25], %f3;
$L__BB2_2:
	ret;

}
	// .globl	_Z19ConvertToLAB_kernelPiiffffPfS0_S0_S0_
.visible .entry _Z19ConvertToLAB_kernelPiiffffPfS0_S0_S0_(
	.param .u64 .ptr .align 1 _Z19ConvertToLAB_kernelPiiffffPfS0_S0_S0__param_0,
	.param .u32 _Z19ConvertToLAB_kernelPiiffffPfS0_S0_S0__param_1,
	.param .f32 _Z19ConvertToLAB_kernelPiiffffPfS0_S0_S0__param_2,
	.param .f32 _Z19ConvertToLAB_kernelPiiffffPfS0_S0_S0__param_3,
	.param .f32 _Z19ConvertToLAB_kernelPiiffffPfS0_S0_S0__param_4,
	.param .f32 _Z19ConvertToLAB_kernelPiiffffPfS0_S0_S0__param_5,
	.param .u64 .ptr .align 1 _Z19ConvertToLAB_kernelPiiffffPfS0_S0_S0__param_6,
	.param .u64 .ptr .align 1 _Z19ConvertToLAB_kernelPiiffffPfS0_S0_S0__param_7,
	.param .u64 .ptr .align 1 _Z19ConvertToLAB_kernelPiiffffPfS0_S0_S0__param_8,
	.param .u64 .ptr .align 1 _Z19ConvertToLAB_kernelPiiffffPfS0_S0_S0__param_9
)
{
	.reg .pred 	%p<71>;
	.reg .b16 	%rs<6>;
	.reg .b32 	%r<82>;
	.reg .b32 	%f<426>;
	.reg .b64 	%rd<16>;

	ld.param.u64 	%rd4, [_Z19ConvertToLAB_kernelPiiffffPfS0_S0_S0__param_0];
	ld.param.u32 	%r2, [_Z19ConvertToLAB_kernelPiiffffPfS0_S0_S0__param_1];
	ld.param.f32 	%f41, [_Z19ConvertToLAB_kernelPiiffffPfS0_S0_S0__param_2];
	ld.param.f32 	%f42, [_Z19ConvertToLAB_kernelPiiffffPfS0_S0_S0__param_3];
	ld.param.f32 	%f43, [_Z19ConvertToLAB_kernelPiiffffPfS0_S0_S0__param_4];
	ld.param.f32 	%f44, [_Z19ConvertToLAB_kernelPiiffffPfS0_S0_S0__param_5];
	ld.param.u64 	%rd5, [_Z19ConvertToLAB_kernelPiiffffPfS0_S0_S0__param_6];
	ld.param.u64 	%rd6, [_Z19ConvertToLAB_kernelPiiffffPfS0_S0_S0__param_7];
	ld.param.u64 	%rd7, [_Z19ConvertToLAB_kernelPiiffffPfS0_S0_S0__param_8];
	ld.param.u64 	%rd8, [_Z19ConvertToLAB_kernelPiiffffPfS0_S0_S0__param_9];
	mov.u32 	%r3, %ctaid.x;
	mov.u32 	%r4, %ntid.x;
	mov.u32 	%r5, %tid.x;
	mad.lo.s32 	%r1, %r3, %r4, %r5;
	setp.ge.u32 	%p1, %r1, %r2;
	@%p1 bra 	$L__BB3_38;
	cvta.to.global.u64 	%rd9, %rd4;
	cvta.to.global.u64 	%rd10, %rd6;
	cvta.to.global.u64 	%rd11, %rd7;
	cvta.to.global.u64 	%rd12, %rd8;
	mul.wide.u32 	%rd13, %r1, 4;
	add.s64 	%rd14, %rd9, %rd13;
	add.s64 	%rd1, %rd10, %rd13;
	add.s64 	%rd2, %rd11, %rd13;
	add.s64 	%rd3, %rd12, %rd13;
	ld.global.u32 	%r6, [%rd14];
	{ .reg .b16 tmp; mov.b32 {tmp, %rs1}, %r6; }
	and.b16  	%rs2, %rs1, 255;
	cvt.u16.u32 	%rs3, %r6;
	shr.u16 	%rs4, %rs3, 8;
	and.b16  	%rs5, %rs3, 255;
	cvt.rn.f32.u16 	%f46, %rs2;
	div.rn.f32 	%f1, %f46, 0f437F0000;
	cvt.rn.f32.u16 	%f47, %rs4;
	div.rn.f32 	%f2, %f47, 0f437F0000;
	cvt.rn.f32.u16 	%f48, %rs5;
	div.rn.f32 	%f3, %f48, 0f437F0000;
	mul.f32 	%f49, %f44, 0f3F000000;
	cvt.rzi.f32.f32 	%f50, %f49;
	add.f32 	%f51, %f50, %f50;
	sub.f32 	%f52, %f44, %f51;
	abs.f32 	%f4, %f52;
	abs.f32 	%f5, %f1;
	setp.eq.f32 	%p2, %f1, 0f3F800000;
	setp.eq.f32 	%p3, %f44, 0f00000000;
	or.pred  	%p4, %p3, %p2;
	mov.f32 	%f420, 0f3F800000;
	@%p4 bra 	$L__BB3_6;
	setp.num.f32 	%p5, %f5, %f5;
	abs.f32 	%f53, %f44;
	setp.num.f32 	%p6, %f53, %f53;
	and.pred  	%p7, %p5, %p6;
	@%p7 bra 	$L__BB3_4;
	add.rn.f32 	%f420, %f1, %f44;
	bra.uni 	$L__BB3_6;
$L__BB3_4:
	setp.lt.f32 	%p8, %f5, 0f00800000;
	mul.f32 	%f55, %f5, 0f4B800000;
	selp.f32 	%f56, %f55, %f5, %p8;
	mov.b32 	%r7, %f56;
	add.s32 	%r8, %r7, -1060439283;
	and.b32  	%r9, %r8, -8388608;
	sub.s32 	%r10, %r7, %r9;
	mov.b32 	%f57, %r10;
	cvt.rn.f32.s32 	%f58, %r9;
	selp.f32 	%f59, 0fC1C00000, 0f00000000, %p8;
	fma.rn.f32 	%f60, %f58, 0f34000000, %f59;
	add.f32 	%f61, %f57, 0fBF800000;
	add.f32 	%f62, %f57, 0f3F800000;
	rcp.approx.ftz.f32 	%f63, %f62;
	add.f32 	%f64, %f61, %f61;
	mul.f32 	%f65, %f64, %f63;
	mul.f32 	%f66, %f65, %f65;
	neg.f32 	%f67, %f65;
	sub.f32 	%f68, %f61, %f65;
	add.f32 	%f69, %f68, %f68;
	fma.rn.f32 	%f70, %f67, %f61, %f69;
	mul.rn.f32 	%f71, %f63, %f70;
	fma.rn.f32 	%f72, %f66, 0f3A2C32E4, 0f3B52E7DB;
	fma.rn.f32 	%f73, %f72, %f66, 0f3C93BB73;
	fma.rn.f32 	%f74, %f73, %f66, 0f3DF6384F;
	mul.rn.f32 	%f75, %f74, %f66;
	fma.rn.f32 	%f76, %f65, 0f3FB8AA3B, %f60;
	mul.f32 	%f77, %f75, 0f40400000;
	sub.f32 	%f78, %f60, %f76;
	fma.rn.f32 	%f79, %f65, 0f3FB8AA3B, %f78;
	fma.rn.f32 	%f80, %f71, 0f3FB8AA3B, %f79;
	fma.rn.f32 	%f81, %f65, 0f32A55E34, %f80;
	fma.rn.f32 	%f82, %f77, %f71, %f81;
	fma.rn.f32 	%f83, %f75, %f65, %f82;
	add.rn.f32 	%f84, %f76, %f83;
	mul.rn.f32 	%f85, %f84, %f44;
	cvt.rni.f32.f32 	%f86, %f85;
	sub.f32 	%f87, %f85, %f86;
	neg.f32 	%f88, %f85;
	fma.rn.f32 	%f89, %f84, %f44, %f88;
	neg.f32 	%f90, %f76;
	add.rn.f32 	%f91, %f84, %f90;
	neg.f32 	%f92, %f91;
	add.rn.f32 	%f93, %f83, %f92;
	fma.rn.f32 	%f94, %f93, %f44, %f89;
	add.f32 	%f95, %f87, %f94;
	setp.gt.f32 	%p9, %f86, 0f00000000;
	selp.b32 	%r11, 0, -2097152000, %p9;
	setp.neu.f32 	%p10, %f1, 0f00000000;
	setp.neu.f32 	%p11, %f5, 0f7F800000;
	setp.lt.f32 	%p12, %f85, 0f00000000;
	selp.f32 	%f96, 0f00000000, 0f7F800000, %p12;
	abs.f32 	%f97, %f85;
	setp.gt.f32 	%p13, %f97, 0f43180000;
	cvt.rzi.s32.f32 	%r12, %f86;
	shl.b32 	%r13, %r12, 23;
	sub.s32 	%r14, %r13, %r11;
	mov.b32 	%f98, %r14;
	add.s32 	%r15, %r11, 2130706432;
	mov.b32 	%f99, %r15;
	fma.rn.f32 	%f100, %f95, 0f391FCB8E, 0f3AAF85ED;
	fma.rn.f32 	%f101, %f100, %f95, 0f3C1D9856;
	fma.rn.f32 	%f102, %f101, %f95, 0f3D6357BB;
	fma.rn.f32 	%f103, %f102, %f95, 0f3E75FDEC;
	fma.rn.f32 	%f104, %f103, %f95, 0f3F317218;
	fma.rn.f32 	%f105, %f104, %f95, 0f3F800000;
	mul.f32 	%f106, %f105, %f99;
	mul.f32 	%f107, %f106, %f98;
	selp.f32 	%f420, %f96, %f107, %p13;
	and.pred  	%p14, %p10, %p11;
	@%p14 bra 	$L__BB3_6;
	setp.neu.f32 	%p15, %f4, 0f3F800000;
	add.f32 	%f108, %f1, %f1;
	mov.b32 	%r16, %f108;
	setp.lt.f32 	%p16, %f44, 0f00000000;
	xor.b32  	%r17, %r16, 2139095040;
	selp.b32 	%r18, %r17, %r16, %p16;
	and.b32  	%r19, %r18, 2147483647;
	selp.b32 	%r20, %r19, %r18, %p15;
	mov.b32 	%f420, %r20;
$L__BB3_6:
	setp.eq.f32 	%p17, %f44, 0f00000000;
	abs.f32 	%f10, %f2;
	setp.eq.f32 	%p18, %f2, 0f3F800000;
	or.pred  	%p19, %p17, %p18;
	mov.f32 	%f421, 0f3F800000;
	@%p19 bra 	$L__BB3_11;
	setp.num.f32 	%p20, %f10, %f10;
	abs.f32 	%f110, %f44;
	setp.num.f32 	%p21, %f110, %f110;
	and.pred  	%p22, %p20, %p21;
	@%p22 bra 	$L__BB3_9;
	add.rn.f32 	%f421, %f2, %f44;
	bra.uni 	$L__BB3_11;
$L__BB3_9:
	setp.lt.f32 	%p23, %f10, 0f00800000;
	mul.f32 	%f112, %f10, 0f4B800000;
	selp.f32 	%f113, %f112, %f10, %p23;
	mov.b32 	%r21, %f113;
	add.s32 	%r22, %r21, -1060439283;
	and.b32  	%r23, %r22, -8388608;
	sub.s32 	%r24, %r21, %r23;
	mov.b32 	%f114, %r24;
	cvt.rn.f32.s32 	%f115, %r23;
	selp.f32 	%f116, 0fC1C00000, 0f00000000, %p23;
	fma.rn.f32 	%f117, %f115, 0f34000000, %f116;
	add.f32 	%f118, %f114, 0fBF800000;
	add.f32 	%f119, %f114, 0f3F800000;
	rcp.approx.ftz.f32 	%f120, %f119;
	add.f32 	%f121, %f118, %f118;
	mul.f32 	%f122, %f121, %f120;
	mul.f32 	%f123, %f122, %f122;
	neg.f32 	%f124, %f122;
	sub.f32 	%f125, %f118, %f122;
	add.f32 	%f126, %f125, %f125;
	fma.rn.f32 	%f127, %f124, %f118, %f126;
	mul.rn.f32 	%f128, %f120, %f127;
	fma.rn.f32 	%f129, %f123, 0f3A2C32E4, 0f3B52E7DB;
	fma.rn.f32 	%f130, %f129, %f123, 0f3C93BB73;
	fma.rn.f32 	%f131, %f130, %f123, 0f3DF6384F;
	mul.rn.f32 	%f132, %f131, %f123;
	fma.rn.f32 	%f133, %f122, 0f3FB8AA3B, %f117;
	mul.f32 	%f134, %f132, 0f40400000;
	sub.f32 	%f135, %f117, %f133;
	fma.rn.f32 	%f136, %f122, 0f3FB8AA3B, %f135;
	fma.rn.f32 	%f137, %f128, 0f3FB8AA3B, %f136;
	fma.rn.f32 	%f138, %f122, 0f32A55E34, %f137;
	fma.rn.f32 	%f139, %f134, %f128, %f138;
	fma.rn.f32 	%f140, %f132, %f122, %f139;
	add.rn.f32 	%f141, %f133, %f140;
	mul.rn.f32 	%f142, %f141, %f44;
	cvt.rni.f32.f32 	%f143, %f142;
	sub.f32 	%f144, %f142, %f143;
	neg.f32 	%f145, %f142;
	fma.rn.f32 	%f146, %f141, %f44, %f145;
	neg.f32 	%f147, %f133;
	add.rn.f32 	%f148, %f141, %f147;
	neg.f32 	%f149, %f148;
	add.rn.f32 	%f150, %f140, %f149;
	fma.rn.f32 	%f151, %f150, %f44, %f146;
	add.f32 	%f152, %f144, %f151;
	setp.gt.f32 	%p24, %f143, 0f00000000;
	selp.b32 	%r25, 0, -2097152000, %p24;
	setp.neu.f32 	%p25, %f2, 0f00000000;
	setp.neu.f32 	%p26, %f10, 0f7F800000;
	setp.lt.f32 	%p27, %f142, 0f00000000;
	selp.f32 	%f153, 0f00000000, 0f7F800000, %p27;
	abs.f32 	%f154, %f142;
	setp.gt.f32 	%p28, %f154, 0f43180000;
	cvt.rzi.s32.f32 	%r26, %f143;
	shl.b32 	%r27, %r26, 23;
	sub.s32 	%r28, %r27, %r25;
	mov.b32 	%f155, %r28;
	add.s32 	%r29, %r25, 2130706432;
	mov.b32 	%f156, %r29;
	fma.rn.f32 	%f157, %f152, 0f391FCB8E, 0f3AAF85ED;
	fma.rn.f32 	%f158, %f157, %f152, 0f3C1D9856;
	fma.rn.f32 	%f159, %f158, %f152, 0f3D6357BB;
	fma.rn.f32 	%f160, %f159, %f152, 0f3E75FDEC;
	fma.rn.f32 	%f161, %f160, %f152, 0f3F317218;
	fma.rn.f32 	%f162, %f161, %f152, 0f3F800000;
	mul.f32 	%f163, %f162, %f156;
	mul.f32 	%f164, %f163, %f155;
	selp.f32 	%f421, %f153, %f164, %p28;
	and.pred  	%p29, %p25, %p26;
	@%p29 bra 	$L__BB3_11;
	setp.neu.f32 	%p30, %f4, 0f3F800000;
	add.f32 	%f165, %f2, %f2;
	mov.b32 	%r30, %f165;
	setp.lt.f32 	%p31, %f44, 0f00000000;
	xor.b32  	%r31, %r30, 2139095040;
	selp.b32 	%r32, %r31, %r30, %p31;
	and.b32  	%r33, %r32, 2147483647;
	selp.b32 	%r34, %r33, %r32, %p30;
	mov.b32 	%f421, %r34;
$L__BB3_11:
	setp.eq.f32 	%p32, %f44, 0f00000000;
	abs.f32 	%f15, %f3;
	setp.eq.f32 	%p33, %f3, 0f3F800000;
	or.pred  	%p34, %p32, %p33;
	mov.f32 	%f422, 0f3F800000;
	@%p34 bra 	$L__BB3_16;
	setp.num.f32 	%p35, %f15, %f15;
	abs.f32 	%f167, %f44;
	setp.num.f32 	%p36, %f167, %f167;
	and.pred  	%p37, %p35, %p36;
	@%p37 bra 	$L__BB3_14;
	add.rn.f32 	%f422, %f3, %f44;
	bra.uni 	$L__BB3_16;
$L__BB3_14:
	setp.lt.f32 	%p38, %f15, 0f00800000;
	mul.f32 	%f169, %f15, 0f4B800000;
	selp.f32 	%f170, %f169, %f15, %p38;
	mov.b32 	%r35, %f170;
	add.s32 	%r36, %r35, -1060439283;
	and.b32  	%r37, %r36, -8388608;
	sub.s32 	%r38, %r35, %r37;
	mov.b32 	%f171, %r38;
	cvt.rn.f32.s32 	%f172, %r37;
	selp.f32 	%f173, 0fC1C00000, 0f00000000, %p38;
	fma.rn.f32 	%f174, %f172, 0f34000000, %f173;
	add.f32 	%f175, %f171, 0fBF800000;
	add.f32 	%f176, %f171, 0f3F800000;
	rcp.approx.ftz.f32 	%f177, %f176;
	add.f32 	%f178, %f175, %f175;
	mul.f32 	%f179, %f178, %f177;
	mul.f32 	%f180, %f179, %f179;
	neg.f32 	%f181, %f179;
	sub.f32 	%f182, %f175, %f179;
	add.f32 	%f183, %f182, %f182;
	fma.rn.f32 	%f184, %f181, %f175, %f183;
	mul.rn.f32 	%f185, %f177, %f184;
	fma.rn.f32 	%f186, %f180, 0f3A2C32E4, 0f3B52E7DB;
	fma.rn.f32 	%f187, %f186, %f180, 0f3C93BB73;
	fma.rn.f32 	%f188, %f187, %f180, 0f3DF6384F;
	mul.rn.f32 	%f189, %f188, %f180;
	fma.rn.f32 	%f190, %f179, 0f3FB8AA3B, %f174;
	mul.f32 	%f191, %f189, 0f40400000;
	sub.f32 	%f192, %f174, %f190;
	fma.rn.f32 	%f193, %f179, 0f3FB8AA3B, %f192;
	fma.rn.f32 	%f194, %f185, 0f3FB8AA3B, %f193;
	fma.rn.f32 	%f195, %f179, 0f32A55E34, %f194;
	fma.rn.f32 	%f196, %f191, %f185, %f195;
	fma.rn.f32 	%f197, %f189, %f179, %f196;
	add.rn.f32 	%f198, %f190, %f197;
	mul.rn.f32 	%f199, %f198, %f44;
	cvt.rni.f32.f32 	%f200, %f199;
	sub.f32 	%f201, %f199, %f200;
	neg.f32 	%f202, %f199;
	fma.rn.f32 	%f203, %f198, %f44, %f202;
	neg.f32 	%f204, %f190;
	add.rn.f32 	%f205, %f198, %f204;
	neg.f32 	%f206, %f205;
	add.rn.f32 	%f207, %f197, %f206;
	fma.rn.f32 	%f208, %f207, %f44, %f203;
	add.f32 	%f209, %f201, %f208;
	setp.gt.f32 	%p39, %f200, 0f00000000;
	selp.b32 	%r39, 0, -2097152000, %p39;
	setp.neu.f32 	%p40, %f3, 0f00000000;
	setp.neu.f32 	%p41, %f15, 0f7F800000;
	setp.lt.f32 	%p42, %f199, 0f00000000;
	selp.f32 	%f210, 0f00000000, 0f7F800000, %p42;
	abs.f32 	%f211, %f199;
	setp.gt.f32 	%p43, %f211, 0f43180000;
	cvt.rzi.s32.f32 	%r40, %f200;
	shl.b32 	%r41, %r40, 23;
	sub.s32 	%r42, %r41, %r39;
	mov.b32 	%f212, %r42;
	add.s32 	%r43, %r39, 2130706432;
	mov.b32 	%f213, %r43;
	fma.rn.f32 	%f214, %f209, 0f391FCB8E, 0f3AAF85ED;
	fma.rn.f32 	%f215, %f214, %f209, 0f3C1D9856;
	fma.rn.f32 	%f216, %f215, %f209, 0f3D6357BB;
	fma.rn.f32 	%f217, %f216, %f209, 0f3E75FDEC;
	fma.rn.f32 	%f218, %f217, %f209, 0f3F317218;
	fma.rn.f32 	%f219, %f218, %f209, 0f3F800000;
	mul.f32 	%f220, %f219, %f213;
	mul.f32 	%f221, %f220, %f212;
	selp.f32 	%f422, %f210, %f221, %p43;
	and.pred  	%p44, %p40, %p41;
	@%p44 bra 	$L__BB3_16;
	setp.neu.f32 	%p45, %f4, 0f3F800000;
	add.f32 	%f222, %f3, %f3;
	mov.b32 	%r44, %f222;
	setp.lt.f32 	%p46, %f44, 0f00000000;
	xor.b32  	%r45, %r44, 2139095040;
	selp.b32 	%r46, %r45, %r44, %p46;
	and.b32  	%r47, %r46, 2147483647;
	selp.b32 	%r48, %r47, %r46, %p45;
	mov.b32 	%f422, %r48;
$L__BB3_16:
	cvta.to.global.u64 	%rd15, %rd5;
	ld.global.f32 	%f223, [%rd15];
	ld.global.f32 	%f224, [%rd15+4];
	mul.f32 	%f225, %f421, %f224;
	fma.rn.f32 	%f226, %f420, %f223, %f225;
	ld.global.f32 	%f227, [%rd15+8];
	fma.rn.f32 	%f228, %f422, %f227, %f226;
	ld.global.f32 	%f229, [%rd15+12];
	ld.global.f32 	%f230, [%rd15+16];
	mul.f32 	%f231, %f421, %f230;
	fma.rn.f32 	%f232, %f420, %f229, %f231;
	ld.global.f32 	%f233, [%rd15+20];
	fma.rn.f32 	%f234, %f422, %f233, %f232;
	ld.global.f32 	%f235, [%rd15+24];
	ld.global.f32 	%f236, [%rd15+28];
	mul.f32 	%f237, %f421, %f236;
	fma.rn.f32 	%f238, %f420, %f235, %f237;
	ld.global.f32 	%f239, [%rd15+32];
	fma.rn.f32 	%f240, %f422, %f239, %f238;
	div.rn.f32 	%f20, %f228, %f41;
	div.rn.f32 	%f21, %f234, %f42;
	div.rn.f32 	%f22, %f240, %f43;
	setp.leu.f32 	%p47, %f20, 0f3C1118C2;
	@%p47 bra 	$L__BB3_22;
	abs.f32 	%f23, %f20;
	setp.eq.f32 	%p48, %f20, 0f3F800000;
	mov.f32 	%f423, 0f3F800000;
	@%p48 bra 	$L__BB3_23;
	setp.num.f32 	%p49, %f23, %f23;
	@%p49 bra 	$L__BB3_20;
	mov.f32 	%f298, 0f3EAAAAAB;
	add.rn.f32 	%f423, %f20, %f298;
	bra.uni 	$L__BB3_23;
$L__BB3_20:
	setp.lt.f32 	%p50, %f23, 0f00800000;
	mul.f32 	%f243, %f23, 0f4B800000;
	selp.f32 	%f244, %f243, %f23, %p50;
	mov.b32 	%r49, %f244;
	add.s32 	%r50, %r49, -1060439283;
	and.b32  	%r51, %r50, -8388608;
	sub.s32 	%r52, %r49, %r51;
	mov.b32 	%f245, %r52;
	cvt.rn.f32.s32 	%f246, %r51;
	selp.f32 	%f247, 0fC1C00000, 0f00000000, %p50;
	fma.rn.f32 	%f248, %f246, 0f34000000, %f247;
	add.f32 	%f249, %f245, 0fBF800000;
	add.f32 	%f250, %f245, 0f3F800000;
	rcp.approx.ftz.f32 	%f251, %f250;
	add.f32 	%f252, %f249, %f249;
	mul.f32 	%f253, %f252, %f251;
	mul.f32 	%f254, %f253, %f253;
	neg.f32 	%f255, %f253;
	sub.f32 	%f256, %f249, %f253;
	add.f32 	%f257, %f256, %f256;
	fma.rn.f32 	%f258, %f255, %f249, %f257;
	mul.rn.f32 	%f259, %f251, %f258;
	fma.rn.f32 	%f260, %f254, 0f3A2C32E4, 0f3B52E7DB;
	fma.rn.f32 	%f261, %f260, %f254, 0f3C93BB73;
	fma.rn.f32 	%f262, %f261, %f254, 0f3DF6384F;
	mul.rn.f32 	%f263, %f262, %f254;
	fma.rn.f32 	%f264, %f253, 0f3FB8AA3B, %f248;
	mul.f32 	%f265, %f263, 0f40400000;
	sub.f32 	%f266, %f248, %f264;
	fma.rn.f32 	%f267, %f253, 0f3FB8AA3B, %f266;
	fma.rn.f32 	%f268, %f259, 0f3FB8AA3B, %f267;
	fma.rn.f32 	%f269, %f253, 0f32A55E34, %f268;
	fma.rn.f32 	%f270, %f265, %f259, %f269;
	fma.rn.f32 	%f271, %f263, %f253, %f270;
	add.rn.f32 	%f272, %f264, %f271;
	mov.f32 	%f273, 0f3EAAAAAB;
	mul.rn.f32 	%f274, %f272, %f273;
	cvt.rni.f32.f32 	%f275, %f274;
	sub.f32 	%f276, %f274, %f275;
	neg.f32 	%f277, %f274;
	fma.rn.f32 	%f278, %f272, 0f3EAAAAAB, %f277;
	neg.f32 	%f279, %f264;
	add.rn.f32 	%f280, %f272, %f279;
	neg.f32 	%f281, %f280;
	add.rn.f32 	%f282, %f271, %f281;
	fma.rn.f32 	%f283, %f282, 0f3EAAAAAB, %f278;
	add.f32 	%f284, %f276, %f283;
	setp.gt.f32 	%p51, %f275, 0f00000000;
	selp.b32 	%r53, 0, -2097152000, %p51;
	setp.neu.f32 	%p52, %f23, 0f7F800000;
	setp.lt.f32 	%p53, %f274, 0f00000000;
	selp.f32 	%f285, 0f00000000, 0f7F800000, %p53;
	abs.f32 	%f286, %f274;
	setp.gt.f32 	%p54, %f286, 0f43180000;
	cvt.rzi.s32.f32 	%r54, %f275;
	shl.b32 	%r55, %r54, 23;
	sub.s32 	%r56, %r55, %r53;
	mov.b32 	%f287, %r56;
	add.s32 	%r57, %r53, 2130706432;
	mov.b32 	%f288, %r57;
	fma.rn.f32 	%f289, %f284, 0f391FCB8E, 0f3AAF85ED;
	fma.rn.f32 	%f290, %f289, %f284, 0f3C1D9856;
	fma.rn.f32 	%f291, %f290, %f284, 0f3D6357BB;
	fma.rn.f32 	%f292, %f291, %f284, 0f3E75FDEC;
	fma.rn.f32 	%f293, %f292, %f284, 0f3F317218;
	fma.rn.f32 	%f294, %f293, %f284, 0f3F800000;
	mul.f32 	%f295, %f294, %f288;
	mul.f32 	%f296, %f295, %f287;
	selp.f32 	%f423, %f285, %f296, %p54;
	@%p52 bra 	$L__BB3_23;
	add.f32 	%f297, %f20, %f20;
	mov.b32 	%r58, %f297;
	and.b32  	%r59, %r58, 2147483647;
	mov.b32 	%f423, %r59;
	bra.uni 	$L__BB3_23;
$L__BB3_22:
	fma.rn.f32 	%f241, %f20, 0f4461D333, 0f41800000;
	div.rn.f32 	%f423, %f241, 0f42E80000;
$L__BB3_23:
	setp.leu.f32 	%p55, %f21, 0f3C1118C2;
	@%p55 bra 	$L__BB3_29;
	abs.f32 	%f29, %f21;
	setp.eq.f32 	%p56, %f21, 0f3F800000;
	mov.f32 	%f424, 0f3F800000;
	@%p56 bra 	$L__BB3_30;
	setp.num.f32 	%p57, %f29, %f29;
	@%p57 bra 	$L__BB3_27;
	mov.f32 	%f356, 0f3EAAAAAB;
	add.rn.f32 	%f424, %f21, %f356;
	bra.uni 	$L__BB3_30;
$L__BB3_27:
	setp.lt.f32 	%p58, %f29, 0f00800000;
	mul.f32 	%f301, %f29, 0f4B800000;
	selp.f32 	%f302, %f301, %f29, %p58;
	mov.b32 	%r60, %f302;
	add.s32 	%r61, %r60, -1060439283;
	and.b32  	%r62, %r61, -8388608;
	sub.s32 	%r63, %r60, %r62;
	mov.b32 	%f303, %r63;
	cvt.rn.f32.s32 	%f304, %r62;
	selp.f32 	%f305, 0fC1C00000, 0f00000000, %p58;
	fma.rn.f32 	%f306, %f304, 0f34000000, %f305;
	add.f32 	%f307, %f303, 0fBF800000;
	add.f32 	%f308, %f303, 0f3F800000;
	rcp.approx.ftz.f32 	%f309, %f308;
	add.f32 	%f310, %f307, %f307;
	mul.f32 	%f311, %f310, %f309;
	mul.f32 	%f312, %f311, %f311;
	neg.f32 	%f313, %f311;
	sub.f32 	%f314, %f307, %f311;
	add.f32 	%f315, %f314, %f314;
	fma.rn.f32 	%f316, %f313, %f307, %f315;
	mul.rn.f32 	%f317, %f309, %f316;
	fma.rn.f32 	%f318, %f312, 0f3A2C32E4, 0f3B52E7DB;
	fma.rn.f32 	%f319, %f318, %f312, 0f3C93BB73;
	fma.rn.f32 	%f320, %f319, %f312, 0f3DF6384F;
	mul.rn.f32 	%f321, %f320, %f312;
	fma.rn.f32 	%f322, %f311, 0f3FB8AA3B, %f306;
	mul.f32 	%f323, %f321, 0f40400000;
	sub.f32 	%f324, %f306, %f322;
	fma.rn.f32 	%f325, %f311, 0f3FB8AA3B, %f324;
	fma.rn.f32 	%f326, %f317, 0f3FB8AA3B, %f325;
	fma.rn.f32 	%f327, %f311, 0f32A55E34, %f326;
	fma.rn.f32 	%f328, %f323, %f317, %f327;
	fma.rn.f32 	%f329, %f321, %f311, %f328;
	add.rn.f32 	%f330, %f322, %f329;
	mov.f32 	%f331, 0f3EAAAAAB;
	mul.rn.f32 	%f332, %f330, %f331;
	cvt.rni.f32.f32 	%f333, %f332;
	sub.f32 	%f334, %f332, %f333;
	neg.f32 	%f335, %f332;
	fma.rn.f32 	%f336, %f330, 0f3EAAAAAB, %f335;
	neg.f32 	%f337, %f322;
	add.rn.f32 	%f338, %f330, %f337;
	neg.f32 	%f339, %f338;
	add.rn.f32 	%f340, %f329, %f339;
	fma.rn.f32 	%f341, %f340, 0f3EAAAAAB, %f336;
	add.f32 	%f342, %f334, %f341;
	setp.gt.f32 	%p59, %f333, 0f00000000;
	selp.b32 	%r64, 0, -2097152000, %p59;
	setp.neu.f32 	%p60, %f29, 0f7F800000;
	setp.lt.f32 	%p61, %f332, 0f00000000;
	selp.f32 	%f343, 0f00000000, 0f7F800000, %p61;
	abs.f32 	%f344, %f332;
	setp.gt.f32 	%p62, %f344, 0f43180000;
	cvt.rzi.s32.f32 	%r65, %f333;
	shl.b32 	%r66, %r65, 23;
	sub.s32 	%r67, %r66, %r64;
	mov.b32 	%f345, %r67;
	add.s32 	%r68, %r64, 2130706432;
	mov.b32 	%f346, %r68;
	fma.rn.f32 	%f347, %f342, 0f391FCB8E, 0f3AAF85ED;
	fma.rn.f32 	%f348, %f347, %f342, 0f3C1D9856;
	fma.rn.f32 	%f349, %f348, %f342, 0f3D6357BB;
	fma.rn.f32 	%f350, %f349, %f342, 0f3E75FDEC;
	fma.rn.f32 	%f351, %f350, %f342, 0f3F317218;
	fma.rn.f32 	%f352, %f351, %f342, 0f3F800000;
	mul.f32 	%f353, %f352, %f346;
	mul.f32 	%f354, %f353, %f345;
	selp.f32 	%f424, %f343, %f354, %p62;
	@%p60 bra 	$L__BB3_30;
	add.f32 	%f355, %f21, %f21;
	mov.b32 	%r69, %f355;
	and.b32  	%r70, %r69, 2147483647;
	mov.b32 	%f424, %r70;
	bra.uni 	$L__BB3_30;
$L__BB3_29:
	fma.rn.f32 	%f299, %f21, 0f4461D333, 0f41800000;
	div.rn.f32 	%f424, %f299, 0f42E80000;
$L__BB3_30:
	setp.leu.f32 	%p63, %f22, 0f3C1118C2;
	@%p63 bra 	$L__BB3_36;
	abs.f32 	%f35, %f22;
	setp.eq.f32 	%p64, %f22, 0f3F800000;
	mov.f32 	%f425, 0f3F800000;
	@%p64 bra 	$L__BB3_37;
	setp.num.f32 	%p65, %f35, %f35;
	@%p65 bra 	$L__BB3_34;
	mov.f32 	%f414, 0f3EAAAAAB;
	add.rn.f32 	%f425, %f22, %f414;
	bra.uni 	$L__BB3_37;
$L__BB3_34:
	setp.lt.f32 	%p66, %f35, 0f00800000;
	mul.f32 	%f359, %f35, 0f4B800000;
	selp.f32 	%f360, %f359, %f35, %p66;
	mov.b32 	%r71, %f360;
	add.s32 	%r72, %r71, -1060439283;
	and.b32  	%r73, %r72, -8388608;
	sub.s32 	%r74, %r71, %r73;
	mov.b32 	%f361, %r74;
	cvt.rn.f32.s32 	%f362, %r73;
	selp.f32 	%f363, 0fC1C00000, 0f00000000, %p66;
	fma.rn.f32 	%f364, %f362, 0f34000000, %f363;
	add.f32 	%f365, %f361, 0fBF800000;
	add.f32 	%f366, %f361, 0f3F800000;
	rcp.approx.ftz.f32 	%f367, %f366;
	add.f32 	%f368, %f365, %f365;
	mul.f32 	%f369, %f368, %f367;
	mul.f32 	%f370, %f369, %f369;
	neg.f32 	%f371, %f369;
	sub.f32 	%f372, %f365, %f369;
	add.f32 	%f373, %f372, %f372;
	fma.rn.f32 	%f374, %f371, %f365, %f373;
	mul.rn.f32 	%f375, %f367, %f374;
	fma.rn.f32 	%f376, %f370, 0f3A2C32E4, 0f3B52E7DB;
	fma.rn.f32 	%f377, %f376, %f370, 0f3C93BB73;
	fma.rn.f32 	%f378, %f377, %f370, 0f3DF6384F;
	mul.rn.f32 	%f379, %f378, %f370;
	fma.rn.f32 	%f380, %f369, 0f3FB8AA3B, %f364;
	mul.f32 	%f381, %f379, 0f40400000;
	sub.f32 	%f382, %f364, %f380;
	fma.rn.f32 	%f383, %f369, 0f3FB8AA3B, %f382;
	fma.rn.f32 	%f384, %f375, 0f3FB8AA3B, %f383;
	fma.rn.f32 	%f385, %f369, 0f32A55E34, %f384;
	fma.rn.f32 	%f386, %f381, %f375, %f385;
	fma.rn.f32 	%f387, %f379, %f369, %f386;
	add.rn.f32 	%f388, %f380, %f387;
	mov.f32 	%f389, 0f3EAAAAAB;
	mul.rn.f32 	%f390, %f388, %f389;
	cvt.rni.f32.f32 	%f391, %f390;
	sub.f32 	%f392, %f390, %f391;
	neg.f32 	%f393, %f390;
	fma.rn.f32 	%f394, %f388, 0f3EAAAAAB, %f393;
	neg.f32 	%f395, %f380;
	add.rn.f32 	%f396, %f388, %f395;
	neg.f32 	%f397, %f396;
	add.rn.f32 	%f398, %f387, %f397;
	fma.rn.f32 	%f399, %f398, 0f3EAAAAAB, %f394;
	add.f32 	%f400, %f392, %f399;
	setp.gt.f32 	%p67, %f391, 0f00000000;
	selp.b32 	%r75, 0, -2097152000, %p67;
	setp.neu.f32 	%p68, %f35, 0f7F800000;
	setp.lt.f32 	%p69, %f390, 0f00000000;
	selp.f32 	%f401, 0f00000000, 0f7F800000, %p69;
	abs.f32 	%f402, %f390;
	setp.gt.f32 	%p70, %f402, 0f43180000;
	cvt.rzi.s32.f32 	%r76, %f391;
	shl.b32 	%r77, %r76, 23;
	sub.s32 	%r78, %r77, %r75;
	mov.b32 	%f403, %r78;
	add.s32 	%r79, %r75, 2130706432;
	mov.b32 	%f404, %r79;
	fma.rn.f32 	%f405, %f400, 0f391FCB8E, 0f3AAF85ED;
	fma.rn.f32 	%f406, %f405, %f400, 0f3C1D9856;
	fma.rn.f32 	%f407, %f406, %f400, 0f3D6357BB;
	fma.rn.f32 	%f408, %f407, %f400, 0f3E75FDEC;
	fma.rn.f32 	%f409, %f408, %f400, 0f3F317218;
	fma.rn.f32 	%f410, %f409, %f400, 0f3F800000;
	mul.f32 	%f411, %f410, %f404;
	mul.f32 	%f412, %f411, %f403;
	selp.f32 	%f425, %f401, %f412, %p70;
	@%p68 bra 	$L__BB3_37;
	add.f32 	%f413, %f22, %f22;
	mov.b32 	%r80, %f413;
	and.b32  	%r81, %r80, 2147483647;
	mov.b32 	%f425, %r81;
	bra.uni 	$L__BB3_37;
$L__BB3_36:
	fma.rn.f32 	%f357, %f22, 0f4461D333, 0f41800000;
	div.rn.f32 	%f425, %f357, 0f42E80000;
$L__BB3_37:
	fma.rn.f32 	%f415, %f424, 0f42E80000, 0fC1800000;
	st.global.f32 	[%rd1], %f415;
	sub.f32 	%f416, %f423, %f424;
	mul.f32 	%f417, %f416, 0f43FA0000;
	st.global.f32 	[%rd2], %f417;
	sub.f32 	%f418, %f424, %f425;
	mul.f32 	%f419, %f418, 0f43480000;
	st.global.f32 	[%rd3], %f419;
$L__BB3_38:
	ret;

}
	// .globl	_Z21ConvertFromLAB_kernelPiiffffPfS0_S0_S0_
.visible .entry _Z21ConvertFromLAB_kernelPiiffffPfS0_S0_S0_(
	.param .u64 .ptr .align 1 _Z21ConvertFromLAB_kernelPiiffffPfS0_S0_S0__param_0,
	.param .u32 _Z21ConvertFromLAB_kernelPiiffffPfS0_S0_S0__param_1,
	.param .f32 _Z21ConvertFromLAB_kernelPiiffffPfS0_S0_S0__param_2,
	.param .f32 _Z21ConvertFromLAB_kernelPiiffffPfS0_S0_S0__param_3,
	.param .f32 _Z21ConvertFromLAB_kernelPiiffffPfS0_S0_S0__param_4,
	.param .f32 _Z21ConvertFromLAB_kernelPiiffffPfS0_S0_S0__param_5,
	.param .u64 .ptr .align 1 _Z21ConvertFromLAB_kernelPiiffffPfS0_S0_S0__param_6,
	.param .u64 .ptr .align 1 _Z21ConvertFromLAB_kernelPiiffffPfS0_S0_S0__param_7,
	.param .u64 .ptr .align 1 _Z21ConvertFromLAB_kernelPiiffffPfS0_S0_S0__param_8,
	.param .u64 .ptr .align 1 _Z21ConvertFromLAB_kernelPiiffffPfS0_S0_S0__param_9
)
{
	.reg .pred 	%p<102>;
	.reg .b32 	%r<91>;
	.reg .b32 	%f<469>;
	.reg .b64 	%rd<18>;

	ld.param.u32 	%r2, [_Z21ConvertFromLAB_kernelPiiffffPfS0_S0_S0__param_1];
	ld.param.f32 	%f58, [_Z21ConvertFromLAB_kernelPiiffffPfS0_S0_S0__param_2];
	ld.param.f32 	%f59, [_Z21ConvertFromLAB_kernelPiiffffPfS0_S0_S0__param_3];
	ld.param.f32 	%f60, [_Z21ConvertFromLAB_kernelPiiffffPfS0_S0_S0__param_4];
	ld.param.f32 	%f61, [_Z21ConvertFromLAB_kernelPiiffffPfS0_S0_S0__param_5];
	ld.param.u64 	%rd7, [_Z21ConvertFromLAB_kernelPiiffffPfS0_S0_S0__param_7];
	ld.param.u64 	%rd8, [_Z21ConvertFromLAB_kernelPiiffffPfS0_S0_S0__param_8];
	ld.param.u64 	%rd9, [_Z21ConvertFromLAB_kernelPiiffffPfS0_S0_S0__param_9];
	mov.u32 	%r3, %ctaid.x;
	mov.u32 	%r4, %ntid.x;
	mov.u32 	%r5, %tid.x;
	mad.lo.s32 	%r1, %r3, %r4, %r5;
	setp.ge.u32 	%p1, %r1, %r2;
	@%p1 bra 	$L__BB4_62;
	ld.param.u64 	%rd16, [_Z21ConvertFromLAB_kernelPiiffffPfS0_S0_S0__param_0];
	cvta.to.global.u64 	%rd10, %rd7;
	cvta.to.global.u64 	%rd11, %rd8;
	cvta.to.global.u64 	%rd12, %rd9;
	cvta.to.global.u64 	%rd13, %rd16;
	mul.wide.u32 	%rd14, %r1, 4;
	add.s64 	%rd1, %rd13, %rd14;
	add.s64 	%rd2, %rd10, %rd14;
	add.s64 	%rd3, %rd11, %rd14;
	add.s64 	%rd4, %rd12, %rd14;
	ld.global.f32 	%f1, [%rd2];
	add.f32 	%f63, %f1, 0f41800000;
	div.rn.f32 	%f2, %f63, 0f42E80000;
	ld.global.f32 	%f64, [%rd3];
	div.rn.f32 	%f65, %f64, 0f43FA0000;
	add.f32 	%f3, %f65, %f2;
	ld.global.f32 	%f66, [%rd4];
	div.rn.f32 	%f67, %f66, 0fC3480000;
	add.f32 	%f4, %f2, %f67;
	abs.f32 	%f5, %f3;
	setp.lt.f32 	%p2, %f5, 0f00800000;
	mul.f32 	%f68, %f5, 0f4B800000;
	selp.f32 	%f69, %f68, %f5, %p2;
	selp.f32 	%f70, 0fC1C00000, 0f00000000, %p2;
	mov.b32 	%r6, %f69;
	add.s32 	%r7, %r6, -1060439283;
	and.b32  	%r8, %r7, -8388608;
	sub.s32 	%r9, %r6, %r8;
	mov.b32 	%f71, %r9;
	cvt.rn.f32.s32 	%f72, %r8;
	fma.rn.f32 	%f73, %f72, 0f34000000, %f70;
	add.f32 	%f74, %f71, 0fBF800000;
	add.f32 	%f75, %f71, 0f3F800000;
	rcp.approx.ftz.f32 	%f76, %f75;
	add.f32 	%f77, %f74, %f74;
	mul.f32 	%f78, %f77, %f76;
	mul.f32 	%f79, %f78, %f78;
	sub.f32 	%f80, %f74, %f78;
	add.f32 	%f81, %f80, %f80;
	neg.f32 	%f82, %f78;
	fma.rn.f32 	%f83, %f82, %f74, %f81;
	mul.rn.f32 	%f84, %f76, %f83;
	fma.rn.f32 	%f85, %f79, 0f3A2C32E4, 0f3B52E7DB;
	fma.rn.f32 	%f86, %f85, %f79, 0f3C93BB73;
	fma.rn.f32 	%f87, %f86, %f79, 0f3DF6384F;
	mul.rn.f32 	%f88, %f87, %f79;
	fma.rn.f32 	%f89, %f78, 0f3FB8AA3B, %f73;
	sub.f32 	%f90, %f73, %f89;
	fma.rn.f32 	%f91, %f78, 0f3FB8AA3B, %f90;
	fma.rn.f32 	%f92, %f84, 0f3FB8AA3B, %f91;
	fma.rn.f32 	%f93, %f78, 0f32A55E34, %f92;
	mul.f32 	%f94, %f88, 0f40400000;
	fma.rn.f32 	%f95, %f94, %f84, %f93;
	fma.rn.f32 	%f96, %f88, %f78, %f95;
	add.rn.f32 	%f97, %f89, %f96;
	neg.f32 	%f98, %f89;
	add.rn.f32 	%f99, %f97, %f98;
	neg.f32 	%f100, %f99;
	add.rn.f32 	%f101, %f96, %f100;
	mov.f32 	%f102, 0f40400000;
	mul.rn.f32 	%f103, %f97, %f102;
	neg.f32 	%f104, %f103;
	fma.rn.f32 	%f105, %f97, 0f40400000, %f104;
	fma.rn.f32 	%f106, %f101, 0f40400000, %f105;
	cvt.rni.f32.f32 	%f107, %f103;
	sub.f32 	%f108, %f103, %f107;
	add.f32 	%f109, %f108, %f106;
	fma.rn.f32 	%f110, %f109, 0f391FCB8E, 0f3AAF85ED;
	fma.rn.f32 	%f111, %f110, %f109, 0f3C1D9856;
	fma.rn.f32 	%f112, %f111, %f109, 0f3D6357BB;
	fma.rn.f32 	%f113, %f112, %f109, 0f3E75FDEC;
	fma.rn.f32 	%f114, %f113, %f109, 0f3F317218;
	fma.rn.f32 	%f115, %f114, %f109, 0f3F800000;
	cvt.rzi.s32.f32 	%r10, %f107;
	setp.gt.f32 	%p3, %f107, 0f00000000;
	selp.b32 	%r11, 0, -2097152000, %p3;
	add.s32 	%r12, %r11, 2130706432;
	mov.b32 	%f116, %r12;
	mul.f32 	%f117, %f115, %f116;
	shl.b32 	%r13, %r10, 23;
	sub.s32 	%r14, %r13, %r11;
	mov.b32 	%f118, %r14;
	mul.f32 	%f119, %f117, %f118;
	abs.f32 	%f120, %f103;
	setp.gt.f32 	%p4, %f120, 0f43180000;
	setp.lt.f32 	%p5, %f103, 0f00000000;
	selp.f32 	%f121, 0f00000000, 0f7F800000, %p5;
	selp.f32 	%f6, %f121, %f119, %p4;
	setp.eq.f32 	%p6, %f3, 0f3F800000;
	mov.f32 	%f458, 0f3F800000;
	@%p6 bra 	$L__BB4_8;
	setp.num.f32 	%p7, %f5, %f5;
	@%p7 bra 	$L__BB4_4;
	mov.f32 	%f122, 0f40400000;
	add.rn.f32 	%f458, %f3, %f122;
	bra.uni 	$L__BB4_8;
$L__BB4_4:
	setp.neu.f32 	%p8, %f3, 0f00000000;
	setp.neu.f32 	%p9, %f5, 0f7F800000;
	and.pred  	%p10, %p8, %p9;
	@%p10 bra 	$L__BB4_6;
	add.f32 	%f458, %f3, %f3;
	bra.uni 	$L__BB4_8;
$L__BB4_6:
	setp.geu.f32 	%p11, %f3, 0f00000000;
	mov.f32 	%f458, %f6;
	@%p11 bra 	$L__BB4_8;
	neg.f32 	%f458, %f6;
$L__BB4_8:
	setp.gtu.f32 	%p12, %f458, 0f3C1118C2;
	@%p12 bra 	$L__BB4_10;
	fma.rn.f32 	%f123, %f3, 0f42E80000, 0fC1800000;
	div.rn.f32 	%f458, %f123, 0f4461D333;
$L__BB4_10:
	setp.leu.f32 	%p13, %f1, 0f40FFFCEE;
	@%p13 bra 	$L__BB4_15;
	abs.f32 	%f13, %f2;
	setp.eq.f32 	%p14, %f2, 0f3F800000;
	mov.f32 	%f460, 0f3F800000;
	@%p14 bra 	$L__BB4_16;
	setp.num.f32 	%p15, %f13, %f13;
	@%p15 bra 	$L__BB4_14;
	mov.f32 	%f182, 0f40400000;
	add.rn.f32 	%f460, %f2, %f182;
	bra.uni 	$L__BB4_16;
$L__BB4_14:
	setp.lt.f32 	%p16, %f13, 0f00800000;
	mul.f32 	%f125, %f13, 0f4B800000;
	selp.f32 	%f126, %f125, %f13, %p16;
	mov.b32 	%r15, %f126;
	add.s32 	%r16, %r15, -1060439283;
	and.b32  	%r17, %r16, -8388608;
	sub.s32 	%r18, %r15, %r17;
	mov.b32 	%f127, %r18;
	cvt.rn.f32.s32 	%f128, %r17;
	selp.f32 	%f129, 0fC1C00000, 0f00000000, %p16;
	fma.rn.f32 	%f130, %f128, 0f34000000, %f129;
	add.f32 	%f131, %f127, 0fBF800000;
	add.f32 	%f132, %f127, 0f3F800000;
	rcp.approx.ftz.f32 	%f133, %f132;
	add.f32 	%f134, %f131, %f131;
	mul.f32 	%f135, %f134, %f133;
	mul.f32 	%f136, %f135, %f135;
	neg.f32 	%f137, %f135;
	sub.f32 	%f138, %f131, %f135;
	add.f32 	%f139, %f138, %f138;
	fma.rn.f32 	%f140, %f137, %f131, %f139;
	mul.rn.f32 	%f141, %f133, %f140;
	fma.rn.f32 	%f142, %f136, 0f3A2C32E4, 0f3B52E7DB;
	fma.rn.f32 	%f143, %f142, %f136, 0f3C93BB73;
	fma.rn.f32 	%f144, %f143, %f136, 0f3DF6384F;
	mul.rn.f32 	%f145, %f144, %f136;
	fma.rn.f32 	%f146, %f135, 0f3FB8AA3B, %f130;
	mul.f32 	%f147, %f145, 0f40400000;
	sub.f32 	%f148, %f130, %f146;
	fma.rn.f32 	%f149, %f135, 0f3FB8AA3B, %f148;
	fma.rn.f32 	%f150, %f141, 0f3FB8AA3B, %f149;
	fma.rn.f32 	%f151, %f135, 0f32A55E34, %f150;
	fma.rn.f32 	%f152, %f147, %f141, %f151;
	fma.rn.f32 	%f153, %f145, %f135, %f152;
	add.rn.f32 	%f154, %f146, %f153;
	mov.f32 	%f155, 0f40400000;
	mul.rn.f32 	%f156, %f154, %f155;
	cvt.rni.f32.f32 	%f157, %f156;
	sub.f32 	%f158, %f156, %f157;
	neg.f32 	%f159, %f156;
	fma.rn.f32 	%f160, %f154, 0f40400000, %f159;
	neg.f32 	%f161, %f146;
	add.rn.f32 	%f162, %f154, %f161;
	neg.f32 	%f163, %f162;
	add.rn.f32 	%f164, %f153, %f163;
	fma.rn.f32 	%f165, %f164, 0f40400000, %f160;
	add.f32 	%f166, %f158, %f165;
	setp.gt.f32 	%p17, %f157, 0f00000000;
	selp.b32 	%r19, 0, -2097152000, %p17;
	setp.eq.f32 	%p18, %f2, 0f00000000;
	setp.eq.f32 	%p19, %f13, 0f7F800000;
	add.f32 	%f167, %f2, %f2;
	setp.lt.f32 	%p20, %f156, 0f00000000;
	selp.f32 	%f168, 0f00000000, 0f7F800000, %p20;
	abs.f32 	%f169, %f156;
	setp.gt.f32 	%p21, %f169, 0f43180000;
	cvt.rzi.s32.f32 	%r20, %f157;
	shl.b32 	%r21, %r20, 23;
	sub.s32 	%r22, %r21, %r19;
	mov.b32 	%f170, %r22;
	add.s32 	%r23, %r19, 2130706432;
	mov.b32 	%f171, %r23;
	fma.rn.f32 	%f172, %f166, 0f391FCB8E, 0f3AAF85ED;
	fma.rn.f32 	%f173, %f172, %f166, 0f3C1D9856;
	fma.rn.f32 	%f174, %f173, %f166, 0f3D6357BB;
	fma.rn.f32 	%f175, %f174, %f166, 0f3E75FDEC;
	fma.rn.f32 	%f176, %f175, %f166, 0f3F317218;
	fma.rn.f32 	%f177, %f176, %f166, 0f3F800000;
	mul.f32 	%f178, %f177, %f171;
	mul.f32 	%f179, %f178, %f170;
	selp.f32 	%f180, %f168, %f179, %p21;
	selp.f32 	%f181, %f167, %f180, %p19;
	selp.f32 	%f460, %f167, %f181, %p18;
	bra.uni 	$L__BB4_16;
$L__BB4_15:
	div.rn.f32 	%f460, %f1, 0f4461D333;
$L__BB4_16:
	abs.f32 	%f18, %f4;
	setp.lt.f32 	%p22, %f18, 0f00800000;
	mul.f32 	%f184, %f18, 0f4B800000;
	selp.f32 	%f185, %f184, %f18, %p22;
	selp.f32 	%f186, 0fC1C00000, 0f00000000, %p22;
	mov.b32 	%r24, %f185;
	add.s32 	%r25, %r24, -1060439283;
	and.b32  	%r26, %r25, -8388608;
	sub.s32 	%r27, %r24, %r26;
	mov.b32 	%f187, %r27;
	cvt.rn.f32.s32 	%f188, %r26;
	fma.rn.f32 	%f189, %f188, 0f34000000, %f186;
	add.f32 	%f190, %f187, 0fBF800000;
	add.f32 	%f191, %f187, 0f3F800000;
	rcp.approx.ftz.f32 	%f192, %f191;
	add.f32 	%f193, %f190, %f190;
	mul.f32 	%f194, %f193, %f192;
	mul.f32 	%f195, %f194, %f194;
	sub.f32 	%f196, %f190, %f194;
	add.f32 	%f197, %f196, %f196;
	neg.f32 	%f198, %f194;
	fma.rn.f32 	%f199, %f198, %f190, %f197;
	mul.rn.f32 	%f200, %f192, %f199;
	fma.rn.f32 	%f201, %f195, 0f3A2C32E4, 0f3B52E7DB;
	fma.rn.f32 	%f202, %f201, %f195, 0f3C93BB73;
	fma.rn.f32 	%f203, %f202, %f195, 0f3DF6384F;
	mul.rn.f32 	%f204, %f203, %f195;
	fma.rn.f32 	%f205, %f194, 0f3FB8AA3B, %f189;
	sub.f32 	%f206, %f189, %f205;
	fma.rn.f32 	%f207, %f194, 0f3FB8AA3B, %f206;
	fma.rn.f32 	%f208, %f200, 0f3FB8AA3B, %f207;
	fma.rn.f32 	%f209, %f194, 0f32A55E34, %f208;
	mul.f32 	%f210, %f204, 0f40400000;
	fma.rn.f32 	%f211, %f210, %f200, %f209;
	fma.rn.f32 	%f212, %f204, %f194, %f211;
	add.rn.f32 	%f213, %f205, %f212;
	neg.f32 	%f214, %f205;
	add.rn.f32 	%f215, %f213, %f214;
	neg.f32 	%f216, %f215;
	add.rn.f32 	%f217, %f212, %f216;
	mov.f32 	%f218, 0f40400000;
	mul.rn.f32 	%f219, %f213, %f218;
	neg.f32 	%f220, %f219;
	fma.rn.f32 	%f221, %f213, 0f40400000, %f220;
	fma.rn.f32 	%f222, %f217, 0f40400000, %f221;
	cvt.rni.f32.f32 	%f223, %f219;
	sub.f32 	%f224, %f219, %f223;
	add.f32 	%f225, %f224, %f222;
	fma.rn.f32 	%f226, %f225, 0f391FCB8E, 0f3AAF85ED;
	fma.rn.f32 	%f227, %f226, %f225, 0f3C1D9856;
	fma.rn.f32 	%f228, %f227, %f225, 0f3D6357BB;
	fma.rn.f32 	%f229, %f228, %f225, 0f3E75FDEC;
	fma.rn.f32 	%f230, %f229, %f225, 0f3F317218;
	fma.rn.f32 	%f231, %f230, %f225, 0f3F800000;
	cvt.rzi.s32.f32 	%r28, %f223;
	setp.gt.f32 	%p23, %f223, 0f00000000;
	selp.b32 	%r29, 0, -2097152000, %p23;
	add.s32 	%r30, %r29, 2130706432;
	mov.b32 	%f232, %r30;
	mul.f32 	%f233, %f231, %f232;
	shl.b32 	%r31, %r28, 23;
	sub.s32 	%r32, %r31, %r29;
	mov.b32 	%f234, %r32;
	mul.f32 	%f235, %f233, %f234;
	abs.f32 	%f236, %f219;
	setp.gt.f32 	%p24, %f236, 0f43180000;
	setp.lt.f32 	%p25, %f219, 0f00000000;
	selp.f32 	%f237, 0f00000000, 0f7F800000, %p25;
	selp.f32 	%f19, %f237, %f235, %p24;
	setp.eq.f32 	%p26, %f4, 0f3F800000;
	mov.f32 	%f461, 0f3F800000;
	@%p26 bra 	$L__BB4_23;
	setp.num.f32 	%p27, %f18, %f18;
	@%p27 bra 	$L__BB4_19;
	mov.f32 	%f238, 0f40400000;
	add.rn.f32 	%f461, %f4, %f238;
	bra.uni 	$L__BB4_23;
$L__BB4_19:
	setp.neu.f32 	%p28, %f4, 0f00000000;
	setp.neu.f32 	%p29, %f18, 0f7F800000;
	and.pred  	%p30, %p28, %p29;
	@%p30 bra 	$L__BB4_21;
	add.f32 	%f461, %f4, %f4;
	bra.uni 	$L__BB4_23;
$L__BB4_21:
	setp.geu.f32 	%p31, %f4, 0f00000000;
	mov.f32 	%f461, %f19;
	@%p31 bra 	$L__BB4_23;
	neg.f32 	%f461, %f19;
$L__BB4_23:
	setp.gtu.f32 	%p32, %f461, 0f3C1118C2;
	@%p32 bra 	$L__BB4_25;
	fma.rn.f32 	%f239, %f4, 0f42E80000, 0fC1800000;
	div.rn.f32 	%f461, %f239, 0f4461D333;
$L__BB4_25:
	ld.param.u64 	%rd17, [_Z21ConvertFromLAB_kernelPiiffffPfS0_S0_S0__param_6];
	cvta.to.global.u64 	%rd15, %rd17;
	mul.f32 	%f241, %f58, %f458;
	mul.f32 	%f242, %f59, %f460;
	mul.f32 	%f243, %f60, %f461;
	ld.global.f32 	%f244, [%rd15];
	ld.global.f32 	%f245, [%rd15+4];
	mul.f32 	%f246, %f242, %f245;
	fma.rn.f32 	%f247, %f241, %f244, %f246;
	ld.global.f32 	%f248, [%rd15+8];
	fma.rn.f32 	%f249, %f243, %f248, %f247;
	st.global.f32 	[%rd2], %f249;
	ld.global.f32 	%f250, [%rd15+12];
	ld.global.f32 	%f251, [%rd15+16];
	mul.f32 	%f252, %f242, %f251;
	fma.rn.f32 	%f253, %f241, %f250, %f252;
	ld.global.f32 	%f254, [%rd15+20];
	fma.rn.f32 	%f255, %f243, %f254, %f253;
	st.global.f32 	[%rd3], %f255;
	ld.global.f32 	%f256, [%rd15+24];
	ld.global.f32 	%f257, [%rd15+28];
	mul.f32 	%f258, %f242, %f257;
	fma.rn.f32 	%f259, %f241, %f256, %f258;
	ld.global.f32 	%f260, [%rd15+32];
	fma.rn.f32 	%f261, %f243, %f260, %f259;
	st.global.f32 	[%rd4], %f261;
	rcp.rn.f32 	%f26, %f61;
	ld.global.f32 	%f27, [%rd2];
	mul.f32 	%f262, %f26, 0f3F000000;
	cvt.rzi.f32.f32 	%f263, %f262;
	add.f32 	%f264, %f263, %f263;
	sub.f32 	%f265, %f26, %f264;
	abs.f32 	%f28, %f265;
	abs.f32 	%f29, %f27;
	setp.lt.f32 	%p33, %f29, 0f00800000;
	mul.f32 	%f266, %f29, 0f4B800000;
	selp.f32 	%f267, %f266, %f29, %p33;
	selp.f32 	%f268, 0fC1C00000, 0f00000000, %p33;
	mov.b32 	%r33, %f267;
	add.s32 	%r34, %r33, -1060439283;
	and.b32  	%r35, %r34, -8388608;
	sub.s32 	%r36, %r33, %r35;
	mov.b32 	%f269, %r36;
	cvt.rn.f32.s32 	%f270, %r35;
	fma.rn.f32 	%f271, %f270, 0f34000000, %f268;
	add.f32 	%f272, %f269, 0fBF800000;
	add.f32 	%f273, %f269, 0f3F800000;
	rcp.approx.ftz.f32 	%f274, %f273;
	add.f32 	%f275, %f272, %f272;
	mul.f32 	%f276, %f275, %f274;
	mul.f32 	%f277, %f276, %f276;
	sub.f32 	%f278, %f272, %f276;
	add.f32 	%f279, %f278, %f278;
	neg.f32 	%f280, %f276;
	fma.rn.f32 	%f281, %f280, %f272, %f279;
	mul.rn.f32 	%f282, %f274, %f281;
	fma.rn.f32 	%f283, %f277, 0f3A2C32E4, 0f3B52E7DB;
	fma.rn.f32 	%f284, %f283, %f277, 0f3C93BB73;
	fma.rn.f32 	%f285, %f284, %f277, 0f3DF6384F;
	mul.rn.f32 	%f286, %f285, %f277;
	fma.rn.f32 	%f287, %f276, 0f3FB8AA3B, %f271;
	sub.f32 	%f288, %f271, %f287;
	fma.rn.f32 	%f289, %f276, 0f3FB8AA3B, %f288;
	fma.rn.f32 	%f290, %f282, 0f3FB8AA3B, %f289;
	fma.rn.f32 	%f291, %f276, 0f32A55E34, %f290;
	mul.f32 	%f292, %f286, 0f40400000;
	fma.rn.f32 	%f293, %f292, %f282, %f291;
	fma.rn.f32 	%f294, %f286, %f276, %f293;
	add.rn.f32 	%f295, %f287, %f294;
	neg.f32 	%f296, %f287;
	add.rn.f32 	%f297, %f295, %f296;
	neg.f32 	%f298, %f297;
	add.rn.f32 	%f299, %f294, %f298;
	mul.rn.f32 	%f300, %f295, %f26;
	neg.f32 	%f301, %f300;
	fma.rn.f32 	%f302, %f295, %f26, %f301;
	fma.rn.f32 	%f303, %f299, %f26, %f302;
	cvt.rni.f32.f32 	%f304, %f300;
	sub.f32 	%f305, %f300, %f304;
	add.f32 	%f306, %f305, %f303;
	fma.rn.f32 	%f307, %f306, 0f391FCB8E, 0f3AAF85ED;
	fma.rn.f32 	%f308, %f307, %f306, 0f3C1D9856;
	fma.rn.f32 	%f309, %f308, %f306, 0f3D6357BB;
	fma.rn.f32 	%f310, %f309, %f306, 0f3E75FDEC;
	fma.rn.f32 	%f311, %f310, %f306, 0f3F317218;
	fma.rn.f32 	%f312, %f311, %f306, 0f3F800000;
	cvt.rzi.s32.f32 	%r37, %f304;
	setp.gt.f32 	%p34, %f304, 0f00000000;
	selp.b32 	%r38, 0, -2097152000, %p34;
	add.s32 	%r39, %r38, 2130706432;
	mov.b32 	%f313, %r39;
	mul.f32 	%f314, %f312, %f313;
	shl.b32 	%r40, %r37, 23;
	sub.s32 	%r41, %r40, %r38;
	mov.b32 	%f315, %r41;
	mul.f32 	%f316, %f314, %f315;
	abs.f32 	%f317, %f300;
	setp.gt.f32 	%p35, %f317, 0f43180000;
	setp.lt.f32 	%p36, %f300, 0f00000000;
	selp.f32 	%f318, 0f00000000, 0f7F800000, %p36;
	selp.f32 	%f30, %f318, %f316, %p35;
	setp.eq.f32 	%p37, %f27, 0f3F800000;
	setp.eq.f32 	%p38, %f26, 0f00000000;
	or.pred  	%p39, %p38, %p37;
	mov.f32 	%f463, 0f3F800000;
	@%p39 bra 	$L__BB4_33;
	setp.num.f32 	%p40, %f29, %f29;
	abs.f32 	%f319, %f26;
	setp.num.f32 	%p41, %f319, %f319;
	and.pred  	%p42, %p40, %p41;
	@%p42 bra 	$L__BB4_28;
	add.rn.f32 	%f463, %f27, %f26;
	bra.uni 	$L__BB4_33;
$L__BB4_28:
	setp.neu.f32 	%p43, %f27, 0f00000000;
	setp.neu.f32 	%p44, %f29, 0f7F800000;
	and.pred  	%p45, %p43, %p44;
	@%p45 bra 	$L__BB4_30;
	setp.neu.f32 	%p52, %f28, 0f3F800000;
	add.f32 	%f324, %f27, %f27;
	mov.b32 	%r42, %f324;
	setp.lt.f32 	%p53, %f26, 0f00000000;
	xor.b32  	%r43, %r42, 2139095040;
	selp.b32 	%r44, %r43, %r42, %p53;
	and.b32  	%r45, %r44, 2147483647;
	selp.b32 	%r46, %r45, %r44, %p52;
	mov.b32 	%f463, %r46;
	bra.uni 	$L__BB4_33;
$L__BB4_30:
	setp.eq.f32 	%p46, %f27, 0fBF800000;
	setp.eq.f32 	%p47, %f319, 0f7F800000;
	and.pred  	%p48, %p46, %p47;
	@%p48 bra 	$L__BB4_33;
	setp.geu.f32 	%p49, %f27, 0f00000000;
	mov.f32 	%f463, %f30;
	@%p49 bra 	$L__BB4_33;
	setp.neu.f32 	%p50, %f28, 0f3F800000;
	neg.f32 	%f321, %f30;
	selp.f32 	%f322, %f30, %f321, %p50;
	cvt.rmi.f32.f32 	%f323, %f26;
	setp.neu.f32 	%p51, %f26, %f323;
	selp.f32 	%f463, 0f7FFFFFFF, %f322, %p51;
$L__BB4_33:
	setp.eq.f32 	%p54, %f26, 0f00000000;
	st.global.f32 	[%rd2], %f463;
	ld.global.f32 	%f36, [%rd3];
	abs.f32 	%f37, %f36;
	setp.lt.f32 	%p55, %f37, 0f00800000;
	mul.f32 	%f326, %f37, 0f4B800000;
	selp.f32 	%f327, %f326, %f37, %p55;
	selp.f32 	%f328, 0fC1C00000, 0f00000000, %p55;
	mov.b32 	%r47, %f327;
	add.s32 	%r48, %r47, -1060439283;
	and.b32  	%r49, %r48, -8388608;
	sub.s32 	%r50, %r47, %r49;
	mov.b32 	%f329, %r50;
	cvt.rn.f32.s32 	%f330, %r49;
	fma.rn.f32 	%f331, %f330, 0f34000000, %f328;
	add.f32 	%f332, %f329, 0fBF800000;
	add.f32 	%f333, %f329, 0f3F800000;
	rcp.approx.ftz.f32 	%f334, %f333;
	add.f32 	%f335, %f332, %f332;
	mul.f32 	%f336, %f335, %f334;
	mul.f32 	%f337, %f336, %f336;
	sub.f32 	%f338, %f332, %f336;
	add.f32 	%f339, %f338, %f338;
	neg.f32 	%f340, %f336;
	fma.rn.f32 	%f341, %f340, %f332, %f339;
	mul.rn.f32 	%f342, %f334, %f341;
	fma.rn.f32 	%f343, %f337, 0f3A2C32E4, 0f3B52E7DB;
	fma.rn.f32 	%f344, %f343, %f337, 0f3C93BB73;
	fma.rn.f32 	%f345, %f344, %f337, 0f3DF6384F;
	mul.rn.f32 	%f346, %f345, %f337;
	fma.rn.f32 	%f347, %f336, 0f3FB8AA3B, %f331;
	sub.f32 	%f348, %f331, %f347;
	fma.rn.f32 	%f349, %f336, 0f3FB8AA3B, %f348;
	fma.rn.f32 	%f350, %f342, 0f3FB8AA3B, %f349;
	fma.rn.f32 	%f351, %f336, 0f32A55E34, %f350;
	mul.f32 	%f352, %f346, 0f40400000;
	fma.rn.f32 	%f353, %f352, %f342, %f351;
	fma.rn.f32 	%f354, %f346, %f336, %f353;
	add.rn.f32 	%f355, %f347, %f354;
	neg.f32 	%f356, %f347;
	add.rn.f32 	%f357, %f355, %f356;
	neg.f32 	%f358, %f357;
	add.rn.f32 	%f359, %f354, %f358;
	mul.rn.f32 	%f360, %f355, %f26;
	neg.f32 	%f361, %f360;
	fma.rn.f32 	%f362, %f355, %f26, %f361;
	fma.rn.f32 	%f363, %f359, %f26, %f362;
	cvt.rni.f32.f32 	%f364, %f360;
	sub.f32 	%f365, %f360, %f364;
	add.f32 	%f366, %f365, %f363;
	fma.rn.f32 	%f367, %f366, 0f391FCB8E, 0f3AAF85ED;
	fma.rn.f32 	%f368, %f367, %f366, 0f3C1D9856;
	fma.rn.f32 	%f369, %f368, %f366, 0f3D6357BB;
	fma.rn.f32 	%f370, %f369, %f366, 0f3E75FDEC;
	fma.rn.f32 	%f371, %f370, %f366, 0f3F317218;
	fma.rn.f32 	%f372, %f371, %f366, 0f3F800000;
	cvt.rzi.s32.f32 	%r51, %f364;
	setp.gt.f32 	%p56, %f364, 0f00000000;
	selp.b32 	%r52, 0, -2097152000, %p56;
	add.s32 	%r53, %r52, 2130706432;
	mov.b32 	%f373, %r53;
	mul.f32 	%f374, %f372, %f373;
	shl.b32 	%r54, %r51, 23;
	sub.s32 	%r55, %r54, %r52;
	mov.b32 	%f375, %r55;
	mul.f32 	%f376, %f374, %f375;
	abs.f32 	%f377, %f360;
	setp.gt.f32 	%p57, %f377, 0f43180000;
	setp.lt.f32 	%p58, %f360, 0f00000000;
	selp.f32 	%f378, 0f00000000, 0f7F800000, %p58;
	selp.f32 	%f38, %f378, %f376, %p57;
	setp.eq.f32 	%p59, %f36, 0f3F800000;
	or.pred  	%p60, %p54, %p59;
	mov.f32 	%f464, 0f3F800000;
	@%p60 bra 	$L__BB4_41;
	setp.num.f32 	%p61, %f37, %f37;
	abs.f32 	%f379, %f26;
	setp.num.f32 	%p62, %f379, %f379;
	and.pred  	%p63, %p61, %p62;
	@%p63 bra 	$L__BB4_36;
	add.rn.f32 	%f464, %f36, %f26;
	bra.uni 	$L__BB4_41;
$L__BB4_36:
	setp.neu.f32 	%p64, %f36, 0f00000000;
	setp.neu.f32 	%p65, %f37, 0f7F800000;
	and.pred  	%p66, %p64, %p65;
	@%p66 bra 	$L__BB4_38;
	setp.neu.f32 	%p73, %f28, 0f3F800000;
	add.f32 	%f384, %f36, %f36;
	mov.b32 	%r56, %f384;
	setp.lt.f32 	%p74, %f26, 0f00000000;
	xor.b32  	%r57, %r56, 2139095040;
	selp.b32 	%r58, %r57, %r56, %p74;
	and.b32  	%r59, %r58, 2147483647;
	selp.b32 	%r60, %r59, %r58, %p73;
	mov.b32 	%f464, %r60;
	bra.uni 	$L__BB4_41;
$L__BB4_38:
	setp.eq.f32 	%p67, %f36, 0fBF800000;
	setp.eq.f32 	%p68, %f379, 0f7F800000;
	and.pred  	%p69, %p67, %p68;
	@%p69 bra 	$L__BB4_41;
	setp.geu.f32 	%p70, %f36, 0f00000000;
	mov.f32 	%f464, %f38;
	@%p70 bra 	$L__BB4_41;
	setp.neu.f32 	%p71, %f28, 0f3F800000;
	neg.f32 	%f381, %f38;
	selp.f32 	%f382, %f38, %f381, %p71;
	cvt.rmi.f32.f32 	%f383, %f26;
	setp.neu.f32 	%p72, %f26, %f383;
	selp.f32 	%f464, 0f7FFFFFFF, %f382, %p72;
$L__BB4_41:
	setp.eq.f32 	%p75, %f26, 0f00000000;
	st.global.f32 	[%rd3], %f464;
	ld.global.f32 	%f44, [%rd4];
	abs.f32 	%f45, %f44;
	setp.lt.f32 	%p76, %f45, 0f00800000;
	mul.f32 	%f386, %f45, 0f4B800000;
	selp.f32 	%f387, %f386, %f45, %p76;
	selp.f32 	%f388, 0fC1C00000, 0f00000000, %p76;
	mov.b32 	%r61, %f387;
	add.s32 	%r62, %r61, -1060439283;
	and.b32  	%r63, %r62, -8388608;
	sub.s32 	%r64, %r61, %r63;
	mov.b32 	%f389, %r64;
	cvt.rn.f32.s32 	%f390, %r63;
	fma.rn.f32 	%f391, %f390, 0f34000000, %f388;
	add.f32 	%f392, %f389, 0fBF800000;
	add.f32 	%f393, %f389, 0f3F800000;
	rcp.approx.ftz.f32 	%f394, %f393;
	add.f32 	%f395, %f392, %f392;
	mul.f32 	%f396, %f395, %f394;
	mul.f32 	%f397, %f396, %f396;
	sub.f32 	%f398, %f392, %f396;
	add.f32 	%f399, %f398, %f398;
	neg.f32 	%f400, %f396;
	fma.rn.f32 	%f401, %f400, %f392, %f399;
	mul.rn.f32 	%f402, %f394, %f401;
	fma.rn.f32 	%f403, %f397, 0f3A2C32E4, 0f3B52E7DB;
	fma.rn.f32 	%f404, %f403, %f397, 0f3C93BB73;
	fma.rn.f32 	%f405, %f404, %f397, 0f3DF6384F;
	mul.rn.f32 	%f406, %f405, %f397;
	fma.rn.f32 	%f407, %f396, 0f3FB8AA3B, %f391;
	sub.f32 	%f408, %f391, %f407;
	fma.rn.f32 	%f409, %f396, 0f3FB8AA3B, %f408;
	fma.rn.f32 	%f410, %f402, 0f3FB8AA3B, %f409;
	fma.rn.f32 	%f411, %f396, 0f32A55E34, %f410;
	mul.f32 	%f412, %f406, 0f40400000;
	fma.rn.f32 	%f413, %f412, %f402, %f411;
	fma.rn.f32 	%f414, %f406, %f396, %f413;
	add.rn.f32 	%f415, %f407, %f414;
	neg.f32 	%f416, %f407;
	add.rn.f32 	%f417, %f415, %f416;
	neg.f32 	%f418, %f417;
	add.rn.f32 	%f419, %f414, %f418;
	mul.rn.f32 	%f420, %f415, %f26;
	neg.f32 	%f421, %f420;
	fma.rn.f32 	%f422, %f415, %f26, %f421;
	fma.rn.f32 	%f423, %f419, %f26, %f422;
	cvt.rni.f32.f32 	%f424, %f420;
	sub.f32 	%f425, %f420, %f424;
	add.f32 	%f426, %f425, %f423;
	fma.rn.f32 	%f427, %f426, 0f391FCB8E, 0f3AAF85ED;
	fma.rn.f32 	%f428, %f427, %f426, 0f3C1D9856;
	fma.rn.f32 	%f429, %f428, %f426, 0f3D6357BB;
	fma.rn.f32 	%f430, %f429, %f426, 0f3E75FDEC;
	fma.rn.f32 	%f431, %f430, %f426, 0f3F317218;
	fma.rn.f32 	%f432, %f431, %f426, 0f3F800000;
	cvt.rzi.s32.f32 	%r65, %f424;
	setp.gt.f32 	%p77, %f424, 0f00000000;
	selp.b32 	%r66, 0, -2097152000, %p77;
	add.s32 	%r67, %r66, 2130706432;
	mov.b32 	%f433, %r67;
	mul.f32 	%f434, %f432, %f433;
	shl.b32 	%r68, %r65, 23;
	sub.s32 	%r69, %r68, %r66;
	mov.b32 	%f435, %r69;
	mul.f32 	%f436, %f434, %f435;
	abs.f32 	%f437, %f420;
	setp.gt.f32 	%p78, %f437, 0f43180000;
	setp.lt.f32 	%p79, %f420, 0f00000000;
	selp.f32 	%f438, 0f00000000, 0f7F800000, %p79;
	selp.f32 	%f46, %f438, %f436, %p78;
	setp.eq.f32 	%p80, %f44, 0f3F800000;
	or.pred  	%p81, %p75, %p80;
	mov.f32 	%f465, 0f3F800000;
	@%p81 bra 	$L__BB4_49;
	setp.num.f32 	%p82, %f45, %f45;
	abs.f32 	%f439, %f26;
	setp.num.f32 	%p83, %f439, %f439;
	and.pred  	%p84, %p82, %p83;
	@%p84 bra 	$L__BB4_44;
	add.rn.f32 	%f465, %f44, %f26;
	bra.uni 	$L__BB4_49;
$L__BB4_44:
	setp.neu.f32 	%p85, %f44, 0f00000000;
	setp.neu.f32 	%p86, %f45, 0f7F800000;
	and.pred  	%p87, %p85, %p86;
	@%p87 bra 	$L__BB4_46;
	setp.neu.f32 	%p94, %f28, 0f3F800000;
	add.f32 	%f444, %f44, %f44;
	mov.b32 	%r70, %f444;
	setp.lt.f32 	%p95, %f26, 0f00000000;
	xor.b32  	%r71, %r70, 2139095040;
	selp.b32 	%r72, %r71, %r70, %p95;
	and.b32  	%r73, %r72, 2147483647;
	selp.b32 	%r74, %r73, %r72, %p94;
	mov.b32 	%f465, %r74;
	bra.uni 	$L__BB4_49;
$L__BB4_46:
	setp.eq.f32 	%p88, %f44, 0fBF800000;
	setp.eq.f32 	%p89, %f439, 0f7F800000;
	and.pred  	%p90, %p88, %p89;
	@%p90 bra 	$L__BB4_49;
	setp.geu.f32 	%p91, %f44, 0f00000000;
	mov.f32 	%f465, %f46;
	@%p91 bra 	$L__BB4_49;
	setp.neu.f32 	%p92, %f28, 0f3F800000;
	neg.f32 	%f441, %f46;
	selp.f32 	%f442, %f46, %f441, %p92;
	cvt.rmi.f32.f32 	%f443, %f26;
	setp.neu.f32 	%p93, %f26, %f443;
	selp.f32 	%f465, 0f7FFFFFFF, %f442, %p93;
$L__BB4_49:
	st.global.f32 	[%rd4], %f465;
	ld.global.f32 	%f445, [%rd2];
	mul.f32 	%f446, %f445, 0f437F0000;
	st.global.f32 	[%rd2], %f446;
	ld.global.f32 	%f447, [%rd3];
	mul.f32 	%f448, %f447, 0f437F0000;
	st.global.f32 	[%rd3], %f448;
	ld.global.f32 	%f449, [%rd4];
	mul.f32 	%f450, %f449, 0f437F0000;
	st.global.f32 	[%rd4], %f450;
	ld.global.f32 	%f451, [%rd2];
	setp.geu.f32 	%p96, %f451, 0f00000000;
	@%p96 bra 	$L__BB4_51;
	mov.b32 	%r75, 0;
	st.global.u32 	[%rd2], %r75;
$L__BB4_51:
	ld.global.f32 	%f452, [%rd3];
	setp.geu.f32 	%p97, %f452, 0f00000000;
	@%p97 bra 	$L__BB4_53;
	mov.b32 	%r76, 0;
	st.global.u32 	[%rd3], %r76;
$L__BB4_53:
	ld.global.f32 	%f453, [%rd4];
	setp.geu.f32 	%p98, %f453, 0f00000000;
	@%p98 bra 	$L__BB4_55;
	mov.b32 	%r77, 0;
	st.global.u32 	[%rd4], %r77;
$L__BB4_55:
	ld.global.f32 	%f454, [%rd2];
	setp.leu.f32 	%p99, %f454, 0f437F0000;
	@%p99 bra 	$L__BB4_57;
	mov.b32 	%r78, 1132396544;
	st.global.u32 	[%rd2], %r78;
$L__BB4_57:
	ld.global.f32 	%f468, [%rd3];
	setp.leu.f32 	%p100, %f468, 0f437F0000;
	@%p100 bra 	$L__BB4_59;
	mov.b32 	%r79, 1132396544;
	st.global.u32 	[%rd3], %r79;
	mov.f32 	%f468, 0f437F0000;
$L__BB4_59:
	ld.global.f32 	%f467, [%rd4];
	setp.leu.f32 	%p101, %f467, 0f437F0000;
	@%p101 bra 	$L__BB4_61;
	mov.b32 	%r80, 1132396544;
	st.global.u32 	[%rd4], %r80;
	ld.global.f32 	%f468, [%rd3];
	mov.f32 	%f467, 0f437F0000;
$L__BB4_61:
	ld.global.f32 	%f457, [%rd2];
	cvt.rzi.u32.f32 	%r81, %f457;
	cvt.rzi.u32.f32 	%r82, %f468;
	cvt.rzi.u32.f32 	%r83, %f467;
	shl.b32 	%r84, %r81, 16;
	shl.b32 	%r85, %r82, 8;
	and.b32  	%r86, %r85, 65280;
	or.b32  	%r87, %r86, %r84;
	and.b32  	%r88, %r83, 255;
	or.b32  	%r89, %r87, %r88;
	or.b32  	%r90, %r89, -16777216;
	st.global.u32 	[%rd1], %r90;
$L__BB4_62:
	ret;

}


// ===== COMPILED SASS (sm_100) =====

	.target	sm_100

	.elftype	@"ET_EXEC"


//--------------------- .note.nv.tkinfo           --------------------------
	.section	.note.nv.tkinfo,"",@"SHT_NOTE"
	.sectionflags	@"SHF_NOTE_NV_TKINFO"
	.tkinfo
        /*0018*/ 	.word	0x00000002
        /*0030*/ 	.string	""
        /*0030*/ 	.string	"ptxas"
        /*0030*/ 	.string	"Cuda compilation tools, release 13.0, V13.0.88"
        /*0030*/ 	.string	"Build cuda_13.0.r13.0/compiler.36424714_0"
        /*0030*/ 	.string	"-arch sm_100 -m 64 "



//--------------------- .note.nv.cuinfo           --------------------------
	.section	.note.nv.cuinfo,"",@"SHT_NOTE"
	.sectionflags	@"SHF_NOTE_NV_CUINFO"
        /*0018*/ 	.short	0x0002
        /*001a*/ 	.short	0x0064
        /*001c*/ 	.short	0x0082
	.zero		2


//--------------------- .nv.info                  --------------------------
	.section	.nv.info,"",@"SHT_CUDA_INFO"
	.align	4


	//----- nvinfo : EIATTR_REGCOUNT
	.align		4
        /*0000*/ 	.byte	0x04, 0x2f
        /*0002*/ 	.short	(.L_1 - .L_0)
	.align		4
.L_0:
        /*0004*/ 	.word	index@(_Z31CalculateDistancesGather_kernelPfS_S_iiPiS_S_S_)
        /*0008*/ 	.word	0x00000020


	//----- nvinfo : EIATTR_FRAME_SIZE
	.align		4
.L_1:
        /*000c*/ 	.byte	0x04, 0x11
        /*000e*/ 	.short	(.L_3 - .L_2)
	.align		4
.L_2:
        /*0010*/ 	.word	index@(_Z31CalculateDistancesGather_kernelPfS_S_iiPiS_S_S_)
        /*0014*/ 	.word	0x00000000


	//----- nvinfo : EIATTR_REGCOUNT
	.align		4
.L_3:
        /*0018*/ 	.byte	0x04, 0x2f
        /*001a*/ 	.short	(.L_5 - .L_4)
	.align		4
.L_4:
        /*001c*/ 	.word	index@(_Z34CalculateNewCentroidsGather_kernelPfS_S_iiPiS_S_S_Pb)
        /*0020*/ 	.word	0x00000020


	//----- nvinfo : EIATTR_FRAME_SIZE
	.align		4
.L_5:
        /*0024*/ 	.byte	0x04, 0x11
        /*0026*/ 	.short	(.L_7 - .L_6)
	.align		4
.L_6:
        /*0028*/ 	.word	index@($__internal_3_$__cuda_sm3x_div_rn_noftz_f32_slowpath)
        /*002c*/ 	.word	0x00000000


	//----- nvinfo : EIATTR_FRAME_SIZE
	.align		4
.L_7:
        /*0030*/ 	.byte	0x04, 0x11
        /*0032*/ 	.short	(.L_9 - .L_8)
	.align		4
.L_8:
        /*0034*/ 	.word	index@(_Z34CalculateNewCentroidsGather_kernelPfS_S_iiPiS_S_S_Pb)
        /*0038*/ 	.word	0x00000000


	//----- nvinfo : EIATTR_REGCOUNT
	.align		4
.L_9:
        /*003c*/ 	.byte	0x04, 0x2f
        /*003e*/ 	.short	(.L_11 - .L_10)
	.align		4
.L_10:
        /*0040*/ 	.word	index@(_Z26CalculateNewVectors_kernelPfS_S_iiPiS_S_S_)
        /*0044*/ 	.word	0x00000012


	//----- nvinfo : EIATTR_FRAME_SIZE
	.align		4
.L_11:
        /*0048*/ 	.byte	0x04, 0x11
        /*004a*/ 	.short	(.L_13 - .L_12)
	.align		4
.L_12:
        /*004c*/ 	.word	index@(_Z26CalculateNewVectors_kernelPfS_S_iiPiS_S_S_)
        /*0050*/ 	.word	0x00000000


	//----- nvinfo : EIATTR_REGCOUNT
	.align		4
.L_13:
        /*0054*/ 	.byte	0x04, 0x2f
        /*0056*/ 	.short	(.L_15 - .L_14)
	.align		4
.L_14:
        /*0058*/ 	.word	index@(_Z19ConvertToLAB_kernelPiiffffPfS0_S0_S0_)
        /*005c*/ 	.word	0x0000001e


	//----- nvinfo : EIATTR_FRAME_SIZE
	.align		4
.L_15:
        /*0060*/ 	.byte	0x04, 0x11
        /*0062*/ 	.short	(.L_17 - .L_16)
	.align		4
.L_16:
        /*0064*/ 	.word	index@($__internal_2_$__cuda_sm3x_div_rn_noftz_f32_slowpath)
        /*0068*/ 	.word	0x00000000


	//----- nvinfo : EIATTR_FRAME_SIZE
	.align		4
.L_17:
        /*006c*/ 	.byte	0x04, 0x11
        /*006e*/ 	.short	(.L_19 - .L_18)
	.align		4
.L_18:
        /*0070*/ 	.word	index@(_Z19ConvertToLAB_kernelPiiffffPfS0_S0_S0_)
        /*0074*/ 	.word	0x00000000


	//----- nvinfo : EIATTR_REGCOUNT
	.align		4
.L_19:
        /*0078*/ 	.byte	0x04, 0x2f
        /*007a*/ 	.short	(.L_21 - .L_20)
	.align		4
.L_20:
        /*007c*/ 	.word	index@(_Z21ConvertFromLAB_kernelPiiffffPfS0_S0_S0_)
        /*0080*/ 	.word	0x0000001c


	//----- nvinfo : EIATTR_FRAME_SIZE
	.align		4
.L_21:
        /*0084*/ 	.byte	0x04, 0x11
        /*0086*/ 	.short	(.L_23 - .L_22)
	.align		4
.L_22:
        /*0088*/ 	.word	index@($__internal_1_$__cuda_sm3x_div_rn_noftz_f32_slowpath)
        /*008c*/ 	.word	0x00000000


	//----- nvinfo : EIATTR_FRAME_SIZE
	.align		4
.L_23:
        /*0090*/ 	.byte	0x04, 0x11
        /*0092*/ 	.short	(.L_25 - .L_24)
	.align		4
.L_24:
        /*0094*/ 	.word	index@($__internal_0_$__cuda_sm20_rcp_rn_f32_slowpath)
        /*0098*/ 	.word	0x00000000


	//----- nvinfo : EIATTR_FRAME_SIZE
	.align		4
.L_25:
        /*009c*/ 	.byte	0x04, 0x11
        /*009e*/ 	.short	(.L_27 - .L_26)
	.align		4
.L_26:
        /*00a0*/ 	.word	index@(_Z21ConvertFromLAB_kernelPiiffffPfS0_S0_S0_)
        /*00a4*/ 	.word	0x00000000


	//----- nvinfo : EIATTR_MIN_STACK_SIZE
	.align		4
.L_27:
        /*00a8*/ 	.byte	0x04, 0x12
        /*00aa*/ 	.short	(.L_29 - .L_28)
	.align		4
.L_28:
        /*00ac*/ 	.word	index@(_Z21ConvertFromLAB_kernelPiiffffPfS0_S0_S0_)
        /*00b0*/ 	.word	0x00000000


	//----- nvinfo : EIATTR_MIN_STACK_SIZE
	.align		4
.L_29:
        /*00b4*/ 	.byte	0x04, 0x12
        /*00b6*/ 	.short	(.L_31 - .L_30)
	.align		4
.L_30:
        /*00b8*/ 	.word	index@(_Z19ConvertToLAB_kernelPiiffffPfS0_S0_S0_)
        /*00bc*/ 	.word	0x00000000


	//----- nvinfo : EIATTR_MIN_STACK_SIZE
	.align		4
.L_31:
        /*00c0*/ 	.byte	0x04, 0x12
        /*00c2*/ 	.short	(.L_33 - .L_32)
	.align		4
.L_32:
        /*00c4*/ 	.word	index@(_Z26CalculateNewVectors_kernelPfS_S_iiPiS_S_S_)
        /*00c8*/ 	.word	0x00000000


	//----- nvinfo : EIATTR_MIN_STACK_SIZE
	.align		4
.L_33:
        /*00cc*/ 	.byte	0x04, 0x12
        /*00ce*/ 	.short	(.L_35 - .L_34)
	.align		4
.L_34:
        /*00d0*/ 	.word	index@(_Z34CalculateNewCentroidsGather_kernelPfS_S_iiPiS_S_S_Pb)
        /*00d4*/ 	.word	0x00000000


	//----- nvinfo : EIATTR_MIN_STACK_SIZE
	.align		4
.L_35:
        /*00d8*/ 	.byte	0x04, 0x12
        /*00da*/ 	.short	(.L_37 - .L_36)
	.align		4
.L_36:
        /*00dc*/ 	.word	index@(_Z31CalculateDistancesGather_kernelPfS_S_iiPiS_S_S_)
        /*00e0*/ 	.word	0x00000000
.L_37:


//--------------------- .nv.compat                --------------------------
	.section	.nv.compat,"",@"SHT_CUDA_COMPAT_INFO"
	.align	4
        /*0000*/ 	.byte	0x02, 0x09, 0x00, 0x00, 0x02, 0x02, 0x01, 0x00, 0x02, 0x05, 0x05, 0x00, 0x03, 0x07, 0x01, 0x01
        /*0010*/ 	.byte	0x02, 0x03, 0x00, 0x00, 0x02, 0x06, 0x01, 0x00, 0x04, 0x0b, 0x08, 0x00, 0x01, 0x00, 0x00, 0x00
        /*0020*/ 	.byte	0x00, 0x00, 0x00, 0x00


//--------------------- .nv.info._Z21ConvertFromLAB_kernelPiiffffPfS0_S0_S0_ --------------------------
	.section	.nv.info._Z21ConvertFromLAB_kernelPiiffffPfS0_S0_S0_,"",@"SHT_CUDA_INFO"
	.sectionflags	@""
	.align	4


	//----- nvinfo : EIATTR_CUDA_API_VERSION
	.align		4
        /*0000*/ 	.byte	0x04, 0x37
        /*0002*/ 	.short	(.L_39 - .L_38)
.L_38:
        /*0004*/ 	.word	0x00000082


	//----- nvinfo : EIATTR_KPARAM_INFO
	.align		4
.L_39:
        /*0008*/ 	.byte	0x04, 0x17
        /*000a*/ 	.short	(.L_41 - .L_40)
.L_40:
        /*000c*/ 	.word	0x00000000
        /*0010*/ 	.short	0x0009
        /*0012*/ 	.short	0x0038
        /*0014*/ 	.byte	0x00, 0xf5, 0x21, 0x00


	//----- nvinfo : EIATTR_KPARAM_INFO
	.align		4
.L_41:
        /*0018*/ 	.byte	0x04, 0x17
        /*001a*/ 	.short	(.L_43 - .L_42)
.L_42:
        /*001c*/ 	.word	0x00000000
        /*0020*/ 	.short	0x0008
        /*0022*/ 	.short	0x0030
        /*0024*/ 	.byte	0x00, 0xf5, 0x21, 0x00


	//----- nvinfo : EIATTR_KPARAM_INFO
	.align		4
.L_43:
        /*0028*/ 	.byte	0x04, 0x17
        /*002a*/ 	.short	(.L_45 - .L_44)
.L_44:
        /*002c*/ 	.word	0x00000000
        /*0030*/ 	.short	0x0007
        /*0032*/ 	.short	0x0028
        /*0034*/ 	.byte	0x00, 0xf5, 0x21, 0x00


	//----- nvinfo : EIATTR_KPARAM_INFO
	.align		4
.L_45:
        /*0038*/ 	.byte	0x04, 0x17
        /*003a*/ 	.short	(.L_47 - .L_46)
.L_46:
        /*003c*/ 	.word	0x00000000
        /*0040*/ 	.short	0x0006
        /*0042*/ 	.short	0x0020
        /*0044*/ 	.byte	0x00, 0xf5, 0x21, 0x00


	//----- nvinfo : EIATTR_KPARAM_INFO
	.align		4
.L_47:
        /*0048*/ 	.byte	0x04, 0x17
        /*004a*/ 	.short	(.L_49 - .L_48)
.L_48:
        /*004c*/ 	.word	0x00000000
        /*0050*/ 	.short	0x0005
        /*0052*/ 	.short	0x0018
        /*0054*/ 	.byte	0x00, 0xf0, 0x11, 0x00


	//----- nvinfo : EIATTR_KPARAM_INFO
	.align		4
.L_49:
        /*0058*/ 	.byte	0x04, 0x17
        /*005a*/ 	.short	(.L_51 - .L_50)
.L_50:
        /*005c*/ 	.word	0x00000000
        /*0060*/ 	.short	0x0004
        /*0062*/ 	.short	0x0014
        /*0064*/ 	.byte	0x00, 0xf0, 0x11, 0x00


	//----- nvinfo : EIATTR_KPARAM_INFO
	.align		4
.L_51:
        /*0068*/ 	.byte	0x04, 0x17
        /*006a*/ 	.short	(.L_53 - .L_52)
.L_52:
        /*006c*/ 	.word	0x00000000
        /*0070*/ 	.short	0x0003
        /*0072*/ 	.short	0x0010
        /*0074*/ 	.byte	0x00, 0xf0, 0x11, 0x00


	//----- nvinfo : EIATTR_KPARAM_INFO
	.align		4
.L_53:
        /*0078*/ 	.byte	0x04, 0x17
        /*007a*/ 	.short	(.L_55 - .L_54)
.L_54:
        /*007c*/ 	.word	0x00000000
        /*0080*/ 	.short	0x0002
        /*0082*/ 	.short	0x000c
        /*0084*/ 	.byte	0x00, 0xf0, 0x11, 0x00


	//----- nvinfo : EIATTR_KPARAM_INFO
	.align		4
.L_55:
        /*0088*/ 	.byte	0x04, 0x17
        /*008a*/ 	.short	(.L_57 - .L_56)
.L_56:
        /*008c*/ 	.word	0x00000000
        /*0090*/ 	.short	0x0001
        /*0092*/ 	.short	0x0008
        /*0094*/ 	.byte	0x00, 0xf0, 0x11, 0x00


	//----- nvinfo : EIATTR_KPARAM_INFO
	.align		4
.L_57:
        /*0098*/ 	.byte	0x04, 0x17
        /*009a*/ 	.short	(.L_59 - .L_58)
.L_58:
        /*009c*/ 	.word	0x00000000
        /*00a0*/ 	.short	0x0000
        /*00a2*/ 	.short	0x0000
        /*00a4*/ 	.byte	0x00, 0xf5, 0x21, 0x00


	//----- nvinfo : EIATTR_SPARSE_MMA_MASK
	.align		4
.L_59:
        /*00a8*/ 	.byte	0x03, 0x50
        /*00aa*/ 	.short	0x0000


	//----- nvinfo : EIATTR_MAXREG_COUNT
	.align		4
        /*00ac*/ 	.byte	0x03, 0x1b
        /*00ae*/ 	.short	0x00ff


	//----- nvinfo : EIATTR_MERCURY_ISA_VERSION
	.align		4
        /*00b0*/ 	.byte	0x03, 0x5f
        /*00b2*/ 	.short	0x0101


	//----- nvinfo : EIATTR_VRC_CTA_INIT_COUNT
	.align		4
        /*00b4*/ 	.byte	0x02, 0x4a
	.zero		1
	.zero		1


	//----- nvinfo : EIATTR_EXIT_INSTR_OFFSETS
	.align		4
        /*00b8*/ 	.byte	0x04, 0x1c
        /*00ba*/ 	.short	(.L_61 - .L_60)


	//   ....[0]....
.L_60:
        /*00bc*/ 	.word	0x00000070


	//   ....[1]....
        /*00c0*/ 	.word	0x00002b90


	//----- nvinfo : EIATTR_CRS_STACK_SIZE
	.align		4
.L_61:
        /*00c4*/ 	.byte	0x04, 0x1e
        /*00c6*/ 	.short	(.L_63 - .L_62)
.L_62:
        /*00c8*/ 	.word	0x00000000


	//----- nvinfo : EIATTR_CBANK_PARAM_SIZE
	.align		4
.L_63:
        /*00cc*/ 	.byte	0x03, 0x19
        /*00ce*/ 	.short	0x0040


	//----- nvinfo : EIATTR_PARAM_CBANK
	.align		4
        /*00d0*/ 	.byte	0x04, 0x0a
        /*00d2*/ 	.short	(.L_65 - .L_64)
	.align		4
.L_64:
        /*00d4*/ 	.word	index@(.nv.constant0._Z21ConvertFromLAB_kernelPiiffffPfS0_S0_S0_)
        /*00d8*/ 	.short	0x0380
        /*00da*/ 	.short	0x0040


	//----- nvinfo : EIATTR_SW_WAR
	.align		4
.L_65:
        /*00dc*/ 	.byte	0x04, 0x36
        /*00de*/ 	.short	(.L_67 - .L_66)
.L_66:
        /*00e0*/ 	.word	0x00000008
.L_67:


//--------------------- .nv.info._Z19ConvertToLAB_kernelPiiffffPfS0_S0_S0_ --------------------------
	.section	.nv.info._Z19ConvertToLAB_kernelPiiffffPfS0_S0_S0_,"",@"SHT_CUDA_INFO"
	.sectionflags	@""
	.align	4


	//----- nvinfo : EIATTR_CUDA_API_VERSION
	.align		4
        /*0000*/ 	.byte	0x04, 0x37
        /*0002*/ 	.short	(.L_69 - .L_68)
.L_68:
        /*0004*/ 	.word	0x00000082


	//----- nvinfo : EIATTR_KPARAM_INFO
	.align		4
.L_69:
        /*0008*/ 	.byte	0x04, 0x17
        /*000a*/ 	.short	(.L_71 - .L_70)
.L_70:
        /*000c*/ 	.word	0x00000000
        /*0010*/ 	.short	0x0009
        /*0012*/ 	.short	0x0038
        /*0014*/ 	.byte	0x00, 0xf5, 0x21, 0x00


	//----- nvinfo : EIATTR_KPARAM_INFO
	.align		4
.L_71:
        /*0018*/ 	.byte	0x04, 0x17
        /*001a*/ 	.short	(.L_73 - .L_72)
.L_72:
        /*001c*/ 	.word	0x00000000
        /*0020*/ 	.short	0x0008
        /*0022*/ 	.short	0x0030
        /*0024*/ 	.byte	0x00, 0xf5, 0x21, 0x00


	//----- nvinfo : EIATTR_KPARAM_INFO
	.align		4
.L_73:
        /*0028*/ 	.byte	0x04, 0x17
        /*002a*/ 	.short	(.L_75 - .L_74)
.L_74:
        /*002c*/ 	.word	0x00000000
        /*0030*/ 	.short	0x0007
        /*0032*/ 	.short	0x0028
        /*0034*/ 	.byte	0x00, 0xf5, 0x21, 0x00


	//----- nvinfo : EIATTR_KPARAM_INFO
	.align		4
.L_75:
        /*0038*/ 	.byte	0x04, 0x17
        /*003a*/ 	.short	(.L_77 - .L_76)
.L_76:
        /*003c*/ 	.word	0x00000000
        /*0040*/ 	.short	0x0006
        /*0042*/ 	.short	0x0020
        /*0044*/ 	.byte	0x00, 0xf5, 0x21, 0x00


	//----- nvinfo : EIATTR_KPARAM_INFO
	.align		4
.L_77:
        /*0048*/ 	.byte	0x04, 0x17
        /*004a*/ 	.short	(.L_79 - .L_78)
.L_78:
        /*004c*/ 	.word	0x00000000
        /*0050*/ 	.short	0x0005
        /*0052*/ 	.short	0x0018
        /*0054*/ 	.byte	0x00, 0xf0, 0x11, 0x00


	//----- nvinfo : EIATTR_KPARAM_INFO
	.align		4
.L_79:
        /*0058*/ 	.byte	0x04, 0x17
        /*005a*/ 	.short	(.L_81 - .L_80)
.L_80:
        /*005c*/ 	.word	0x00000000
        /*0060*/ 	.short	0x0004
        /*0062*/ 	.short	0x0014
        /*0064*/ 	.byte	0x00, 0xf0, 0x11, 0x00


	//----- nvinfo : EIATTR_KPARAM_INFO
	.align		4
.L_81:
        /*0068*/ 	.byte	0x04, 0x17
        /*006a*/ 	.short	(.L_83 - .L_82)
.L_82:
        /*006c*/ 	.word	0x00000000
        /*0070*/ 	.short	0x0003
        /*0072*/ 	.short	0x0010
        /*0074*/ 	.byte	0x00, 0xf0, 0x11, 0x00


	//----- nvinfo : EIATTR_KPARAM_INFO
	.align		4
.L_83:
        /*0078*/ 	.byte	0x04, 0x17
        /*007a*/ 	.short	(.L_85 - .L_84)
.L_84:
        /*007c*/ 	.word	0x00000000
        /*0080*/ 	.short	0x0002
        /*0082*/ 	.short	0x000c
        /*0084*/ 	.byte	0x00, 0xf0, 0x11, 0x00


	//----- nvinfo : EIATTR_KPARAM_INFO
	.align		4
.L_85:
        /*0088*/ 	.byte	0x04, 0x17
        /*008a*/ 	.short	(.L_87 - .L_86)
.L_86:
        /*008c*/ 	.word	0x00000000
        /*0090*/ 	.short	0x0001
        /*0092*/ 	.short	0x0008
        /*0094*/ 	.byte	0x00, 0xf0, 0x11, 0x00


	//----- nvinfo : EIATTR_KPARAM_INFO
	.align		4
.L_87:
        /*0098*/ 	.byte	0x04, 0x17
        /*009a*/ 	.short	(.L_89 - .L_88)
.L_88:
        /*009c*/ 	.word	0x00000000
        /*00a0*/ 	.short	0x0000
        /*00a2*/ 	.short	0x0000
        /*00a4*/ 	.byte	0x00, 0xf5, 0x21, 0x00


	//----- nvinfo : EIATTR_SPARSE_MMA_MASK
	.align		4
.L_89:
        /*00a8*/ 	.byte	0x03, 0x50
        /*00aa*/ 	.short	0x0000


	//----- nvinfo : EIATTR_MAXREG_COUNT
	.align		4
        /*00ac*/ 	.byte	0x03, 0x1b
        /*00ae*/ 	.short	0x00ff


	//----- nvinfo : EIATTR_MERCURY_ISA_VERSION
	.align		4
        /*00b0*/ 	.byte	0x03, 0x5f
        /*00b2*/ 	.short	0x0101


	//----- nvinfo : EIATTR_VRC_CTA_INIT_COUNT
	.align		4
        /*00b4*/ 	.byte	0x02, 0x4a
	.zero		1
	.zero		1


	//----- nvinfo : EIATTR_EXIT_INSTR_OFFSETS
	.align		4
        /*00b8*/ 	.byte	0x04, 0x1c
        /*00ba*/ 	.short	(.L_91 - .L_90)


	//   ....[0]....
.L_90:
        /*00bc*/ 	.word	0x00000070


	//   ....[1]....
        /*00c0*/ 	.word	0x00002900


	//----- nvinfo : EIATTR_CRS_STACK_SIZE
	.align		4
.L_91:
        /*00c4*/ 	.byte	0x04, 0x1e
        /*00c6*/ 	.short	(.L_93 - .L_92)
.L_92:
        /*00c8*/ 	.word	0x00000000


	//----- nvinfo : EIATTR_CBANK_PARAM_SIZE
	.align		4
.L_93:
        /*00cc*/ 	.byte	0x03, 0x19
        /*00ce*/ 	.short	0x0040


	//----- nvinfo : EIATTR_PARAM_CBANK
	.align		4
        /*00d0*/ 	.byte	0x04, 0x0a
        /*00d2*/ 	.short	(.L_95 - .L_94)
	.align		4
.L_94:
        /*00d4*/ 	.word	index@(.nv.constant0._Z19ConvertToLAB_kernelPiiffffPfS0_S0_S0_)
        /*00d8*/ 	.short	0x0380
        /*00da*/ 	.short	0x0040


	//----- nvinfo : EIATTR_SW_WAR
	.align		4
.L_95:
        /*00dc*/ 	.byte	0x04, 0x36
        /*00de*/ 	.short	(.L_97 - .L_96)
.L_96:
        /*00e0*/ 	.word	0x00000008
.L_97:


//--------------------- .nv.info._Z26CalculateNewVectors_kernelPfS_S_iiPiS_S_S_ --------------------------
	.section	.nv.info._Z26CalculateNewVectors_kernelPfS_S_iiPiS_S_S_,"",@"SHT_CUDA_INFO"
	.sectionflags	@""
	.align	4


	//----- nvinfo : EIATTR_CUDA_API_VERSION
	.align		4
        /*0000*/ 	.byte	0x04, 0x37
        /*0002*/ 	.short	(.L_99 - .L_98)
.L_98:
        /*0004*/ 	.word	0x00000082


	//----- nvinfo : EIATTR_KPARAM_INFO
	.align		4
.L_99:
        /*0008*/ 	.byte	0x04, 0x17
        /*000a*/ 	.short	(.L_101 - .L_100)
.L_100:
        /*000c*/ 	.word	0x00000000
        /*0010*/ 	.short	0x0008
        /*0012*/ 	.short	0x0038
        /*0014*/ 	.byte	0x00, 0xf5, 0x21, 0x00


	//----- nvinfo : EIATTR_KPARAM_INFO
	.align		4
.L_101:
        /*0018*/ 	.byte	0x04, 0x17
        /*001a*/ 	.short	(.L_103 - .L_102)
.L_102:
        /*001c*/ 	.word	0x00000000
        /*0020*/ 	.short	0x0007
        /*0022*/ 	.short	0x0030
        /*0024*/ 	.byte	0x00, 0xf5, 0x21, 0x00


	//----- nvinfo : EIATTR_KPARAM_INFO
	.align		4
.L_103:
        /*0028*/ 	.byte	0x04, 0x17
        /*002a*/ 	.short	(.L_105 - .L_104)
.L_104:
        /*002c*/ 	.word	0x00000000
        /*0030*/ 	.short	0x0006
        /*0032*/ 	.short	0x0028
        /*0034*/ 	.byte	0x00, 0xf5, 0x21, 0x00


	//----- nvinfo : EIATTR_KPARAM_INFO
	.align		4
.L_105:
        /*0038*/ 	.byte	0x04, 0x17
        /*003a*/ 	.short	(.L_107 - .L_106)
.L_106:
        /*003c*/ 	.word	0x00000000
        /*0040*/ 	.short	0x0005
        /*0042*/ 	.short	0x0020
        /*0044*/ 	.byte	0x00, 0xf5, 0x21, 0x00


	//----- nvinfo : EIATTR_KPARAM_INFO
	.align		4
.L_107:
        /*0048*/ 	.byte	0x04, 0x17
        /*004a*/ 	.short	(.L_109 - .L_108)
.L_108:
        /*004c*/ 	.word	0x00000000
        /*0050*/ 	.short	0x0004
        /*0052*/ 	.short	0x001c
        /*0054*/ 	.byte	0x00, 0xf0, 0x11, 0x00


	//----- nvinfo : EIATTR_KPARAM_INFO
	.align		4
.L_109:
        /*0058*/ 	.byte	0x04, 0x17
        /*005a*/ 	.short	(.L_111 - .L_110)
.L_110:
        /*005c*/ 	.word	0x00000000
        /*0060*/ 	.short	0x0003
        /*0062*/ 	.short	0x0018
        /*0064*/ 	.byte	0x00, 0xf0, 0x11, 0x00


	//----- nvinfo : EIATTR_KPARAM_INFO
	.align		4
.L_111:
        /*0068*/ 	.byte	0x04, 0x17
        /*006a*/ 	.short	(.L_113 - .L_112)
.L_112:
        /*006c*/ 	.word	0x00000000
        /*0070*/ 	.short	0x0002
        /*0072*/ 	.short	0x0010
        /*0074*/ 	.byte	0x00, 0xf5, 0x21, 0x00


	//----- nvinfo : EIATTR_KPARAM_INFO
	.align		4
.L_113:
        /*0078*/ 	.byte	0x04, 0x17
        /*007a*/ 	.short	(.L_115 - .L_114)
.L_114:
        /*007c*/ 	.word	0x00000000
        /*0080*/ 	.short	0x0001
        /*0082*/ 	.short	0x0008
        /*0084*/ 	.byte	0x00, 0xf5, 0x21, 0x00


	//----- nvinfo : EIATTR_KPARAM_INFO
	.align		4
.L_115:
        /*0088*/ 	.byte	0x04, 0x17
        /*008a*/ 	.short	(.L_117 - .L_116)
.L_116:
        /*008c*/ 	.word	0x00000000
        /*0090*/ 	.short	0x0000
        /*0092*/ 	.short	0x0000
        /*0094*/ 	.byte	0x00, 0xf5, 0x21, 0x00


	//----- nvinfo : EIATTR_SPARSE_MMA_MASK
	.align		4
.L_117:
        /*0098*/ 	.byte	0x03, 0x50
        /*009a*/ 	.short	0x0000


	//----- nvinfo : EIATTR_MAXREG_COUNT
	.align		4
        /*009c*/ 	.byte	0x03, 0x1b
        /*009e*/ 	.short	0x00ff


	//----- nvinfo : EIATTR_MERCURY_ISA_VERSION
	.align		4
        /*00a0*/ 	.byte	0x03, 0x5f
        /*00a2*/ 	.short	0x0101


	//----- nvinfo : EIATTR_VRC_CTA_INIT_COUNT
	.align		4
        /*00a4*/ 	.byte	0x02, 0x4a
	.zero		1
	.zero		1


	//----- nvinfo : EIATTR_EXIT_INSTR_OFFSETS
	.align		4
        /*00a8*/ 	.byte	0x04, 0x1c
        /*00aa*/ 	.short	(.L_119 - .L_118)


	//   ....[0]....
.L_118:
        /*00ac*/ 	.word	0x00000070


	//   ....[1]....
        /*00b0*/ 	.word	0x00000200


	//----- nvinfo : EIATTR_CBANK_PARAM_SIZE
	.align		4
.L_119:
        /*00b4*/ 	.byte	0x03, 0x19
        /*00b6*/ 	.short	0x0040


	//----- nvinfo : EIATTR_PARAM_CBANK
	.align		4
        /*00b8*/ 	.byte	0x04, 0x0a
        /*00ba*/ 	.short	(.L_121 - .L_120)
	.align		4
.L_120:
        /*00bc*/ 	.word	index@(.nv.constant0._Z26CalculateNewVectors_kernelPfS_S_iiPiS_S_S_)
        /*00c0*/ 	.short	0x0380
        /*00c2*/ 	.short	0x0040


	//----- nvinfo : EIATTR_SW_WAR
	.align		4
.L_121:
        /*00c4*/ 	.byte	0x04, 0x36
        /*00c6*/ 	.short	(.L_123 - .L_122)
.L_122:
        /*00c8*/ 	.word	0x00000008
.L_123:


//--------------------- .nv.info._Z34CalculateNewCentroidsGather_kernelPfS_S_iiPiS_S_S_Pb --------------------------
	.section	.nv.info._Z34CalculateNewCentroidsGather_kernelPfS_S_iiPiS_S_S_Pb,"",@"SHT_CUDA_INFO"
	.sectionflags	@""
	.align	4


	//----- nvinfo : EIATTR_CUDA_API_VERSION
	.align		4
        /*0000*/ 	.byte	0x04, 0x37
        /*0002*/ 	.short	(.L_125 - .L_124)
.L_124:
        /*0004*/ 	.word	0x00000082


	//----- nvinfo : EIATTR_KPARAM_INFO
	.align		4
.L_125:
        /*0008*/ 	.byte	0x04, 0x17
        /*000a*/ 	.short	(.L_127 - .L_126)
.L_126:
        /*000c*/ 	.word	0x00000000
        /*0010*/ 	.short	0x0009
        /*0012*/ 	.short	0x0040
        /*0014*/ 	.byte	0x00, 0xf5, 0x21, 0x00


	//----- nvinfo : EIATTR_KPARAM_INFO
	.align		4
.L_127:
        /*0018*/ 	.byte	0x04, 0x17
        /*001a*/ 	.short	(.L_129 - .L_128)
.L_128:
        /*001c*/ 	.word	0x00000000
        /*0020*/ 	.short	0x0008
        /*0022*/ 	.short	0x0038
        /*0024*/ 	.byte	0x00, 0xf5, 0x21, 0x00


	//----- nvinfo : EIATTR_KPARAM_INFO
	.align		4
.L_129:
        /*0028*/ 	.byte	0x04, 0x17
        /*002a*/ 	.short	(.L_131 - .L_130)
.L_130:
        /*002c*/ 	.word	0x00000000
        /*0030*/ 	.short	0x0007
        /*0032*/ 	.short	0x0030
        /*0034*/ 	.byte	0x00, 0xf5, 0x21, 0x00


	//----- nvinfo : EIATTR_KPARAM_INFO
	.align		4
.L_131:
        /*0038*/ 	.byte	0x04, 0x17
        /*003a*/ 	.short	(.L_133 - .L_132)
.L_132:
        /*003c*/ 	.word	0x00000000
        /*0040*/ 	.short	0x0006
        /*0042*/ 	.short	0x0028
        /*0044*/ 	.byte	0x00, 0xf5, 0x21, 0x00


	//----- nvinfo : EIATTR_KPARAM_INFO
	.align		4
.L_133:
        /*0048*/ 	.byte	0x04, 0x17
        /*004a*/ 	.short	(.L_135 - .L_134)
.L_134:
        /*004c*/ 	.word	0x00000000
        /*0050*/ 	.short	0x0005
        /*0052*/ 	.short	0x0020
        /*0054*/ 	.byte	0x00, 0xf5, 0x21, 0x00


	//----- nvinfo : EIATTR_KPARAM_INFO
	.align		4
.L_135:
        /*0058*/ 	.byte	0x04, 0x17
        /*005a*/ 	.short	(.L_137 - .L_136)
.L_136:
        /*005c*/ 	.word	0x00000000
        /*0060*/ 	.short	0x0004
        /*0062*/ 	.short	0x001c
        /*0064*/ 	.byte	0x00, 0xf0, 0x11, 0x00


	//----- nvinfo : EIATTR_KPARAM_INFO
	.align		4
.L_137:
        /*0068*/ 	.byte	0x04, 0x17
        /*006a*/ 	.short	(.L_139 - .L_138)
.L_138:
        /*006c*/ 	.word	0x00000000
        /*0070*/ 	.short	0x0003
        /*0072*/ 	.short	0x0018
        /*0074*/ 	.byte	0x00, 0xf0, 0x11, 0x00


	//----- nvinfo : EIATTR_KPARAM_INFO
	.align		4
.L_139:
        /*0078*/ 	.byte	0x04, 0x17
        /*007a*/ 	.short	(.L_141 - .L_140)
.L_140:
        /*007c*/ 	.word	0x00000000
        /*0080*/ 	.short	0x0002
        /*0082*/ 	.short	0x0010
        /*0084*/ 	.byte	0x00, 0xf5, 0x21, 0x00


	//----- nvinfo : EIATTR_KPARAM_INFO
	.align		4
.L_141:
        /*0088*/ 	.byte	0x04, 0x17
        /*008a*/ 	.short	(.L_143 - .L_142)
.L_142:
        /*008c*/ 	.word	0x00000000
        /*0090*/ 	.short	0x0001
        /*0092*/ 	.short	0x0008
        /*0094*/ 	.byte	0x00, 0xf5, 0x21, 0x00


	//----- nvinfo : EIATTR_KPARAM_INFO
	.align		4
.L_143:
        /*0098*/ 	.byte	0x04, 0x17
        /*009a*/ 	.short	(.L_145 - .L_144)
.L_144:
        /*009c*/ 	.word	0x00000000
        /*00a0*/ 	.short	0x0000
        /*00a2*/ 	.short	0x0000
        /*00a4*/ 	.byte	0x00, 0xf5, 0x21, 0x00


	//----- nvinfo : EIATTR_SPARSE_MMA_MASK
	.align		4
.L_145:
        /*00a8*/ 	.byte	0x03, 0x50
        /*00aa*/ 	.short	0x0000


	//----- nvinfo : EIATTR_MAXREG_COUNT
	.align		4
        /*00ac*/ 	.byte	0x03, 0x1b
        /*00ae*/ 	.short	0x00ff


	//----- nvinfo : EIATTR_MERCURY_ISA_VERSION
	.align		4
        /*00b0*/ 	.byte	0x03, 0x5f
        /*00b2*/ 	.short	0x0101


	//----- nvinfo : EIATTR_VRC_CTA_INIT_COUNT
	.align		4
        /*00b4*/ 	.byte	0x02, 0x4a
	.zero		1
	.zero		1


	//----- nvinfo : EIATTR_EXIT_INSTR_OFFSETS
	.align		4
        /*00b8*/ 	.byte	0x04, 0x1c
        /*00ba*/ 	.short	(.L_147 - .L_146)


	//   ....[0]....
.L_146:
        /*00bc*/ 	.word	0x00000070


	//   ....[1]....
        /*00c0*/ 	.word	0x000011a0


	//   ....[2]....
        /*00c4*/ 	.word	0x00001580


	//   ....[3]....
        /*00c8*/ 	.word	0x000015f0


	//----- nvinfo : EIATTR_CRS_STACK_SIZE
	.align		4
.L_147:
        /*00cc*/ 	.byte	0x04, 0x1e
        /*00ce*/ 	.short	(.L_149 - .L_148)
.L_148:
        /*00d0*/ 	.word	0x00000000


	//----- nvinfo : EIATTR_CBANK_PARAM_SIZE
	.align		4
.L_149:
        /*00d4*/ 	.byte	0x03, 0x19
        /*00d6*/ 	.short	0x0048


	//----- nvinfo : EIATTR_PARAM_CBANK
	.align		4
        /*00d8*/ 	.byte	0x04, 0x0a
        /*00da*/ 	.short	(.L_151 - .L_150)
	.align		4
.L_150:
        /*00dc*/ 	.word	index@(.nv.constant0._Z34CalculateNewCentroidsGather_kernelPfS_S_iiPiS_S_S_Pb)
        /*00e0*/ 	.short	0x0380
        /*00e2*/ 	.short	0x0048


	//----- nvinfo : EIATTR_SW_WAR
	.align		4
.L_151:
        /*00e4*/ 	.byte	0x04, 0x36
        /*00e6*/ 	.short	(.L_153 - .L_152)
.L_152:
        /*00e8*/ 	.word	0x00000008
.L_153:


//--------------------- .nv.info._Z31CalculateDistancesGather_kernelPfS_S_iiPiS_S_S_ --------------------------
	.section	.nv.info._Z31CalculateDistancesGather_kernelPfS_S_iiPiS_S_S_,"",@"SHT_CUDA_INFO"
	.sectionflags	@""
	.align	4


	//----- nvinfo : EIATTR_CUDA_API_VERSION
	.align		4
        /*0000*/ 	.byte	0x04, 0x37
        /*0002*/ 	.short	(.L_155 - .L_154)
.L_154:
        /*0004*/ 	.word	0x00000082


	//----- nvinfo : EIATTR_KPARAM_INFO
	.align		4
.L_155:
        /*0008*/ 	.byte	0x04, 0x17
        /*000a*/ 	.short	(.L_157 - .L_156)
.L_156:
        /*000c*/ 	.word	0x00000000
        /*0010*/ 	.short	0x0008
        /*0012*/ 	.short	0x0038
        /*0014*/ 	.byte	0x00, 0xf5, 0x21, 0x00


	//----- nvinfo : EIATTR_KPARAM_INFO
	.align		4
.L_157:
        /*0018*/ 	.byte	0x04, 0x17
        /*001a*/ 	.short	(.L_159 - .L_158)
.L_158:
        /*001c*/ 	.word	0x00000000
        /*0020*/ 	.short	0x0007
        /*0022*/ 	.short	0x0030
        /*0024*/ 	.byte	0x00, 0xf5, 0x21, 0x00


	//----- nvinfo : EIATTR_KPARAM_INFO
	.align		4
.L_159:
        /*0028*/ 	.byte	0x04, 0x17
        /*002a*/ 	.short	(.L_161 - .L_160)
.L_160:
        /*002c*/ 	.word	0x00000000
        /*0030*/ 	.short	0x0006
        /*0032*/ 	.short	0x0028
        /*0034*/ 	.byte	0x00, 0xf5, 0x21, 0x00


	//----- nvinfo : EIATTR_KPARAM_INFO
	.align		4
.L_161:
        /*0038*/ 	.byte	0x04, 0x17
        /*003a*/ 	.short	(.L_163 - .L_162)
.L_162:
        /*003c*/ 	.word	0x00000000
        /*0040*/ 	.short	0x0005
        /*0042*/ 	.short	0x0020
        /*0044*/ 	.byte	0x00, 0xf5, 0x21, 0x00


	//----- nvinfo : EIATTR_KPARAM_INFO
	.align		4
.L_163:
        /*0048*/ 	.byte	0x04, 0x17
        /*004a*/ 	.short	(.L_165 - .L_164)
.L_164:
        /*004c*/ 	.word	0x00000000
        /*0050*/ 	.short	0x0004
        /*0052*/ 	.short	0x001c
        /*0054*/ 	.byte	0x00, 0xf0, 0x11, 0x00


	//----- nvinfo : EIATTR_KPARAM_INFO
	.align		4
.L_165:
        /*0058*/ 	.byte	0x04, 0x17
        /*005a*/ 	.short	(.L_167 - .L_166)
.L_166:
        /*005c*/ 	.word	0x00000000
        /*0060*/ 	.short	0x0003
        /*0062*/ 	.short	0x0018
        /*0064*/ 	.byte	0x00, 0xf0, 0x11, 0x00


	//----- nvinfo : EIATTR_KPARAM_INFO
	.align		4
.L_167:
        /*0068*/ 	.byte	0x04, 0x17
        /*006a*/ 	.short	(.L_169 - .L_168)
.L_168:
        /*006c*/ 	.word	0x00000000
        /*0070*/ 	.short	0x0002
        /*0072*/ 	.short	0x0010
        /*0074*/ 	.byte	0x00, 0xf5, 0x21, 0x00


	//----- nvinfo : EIATTR_KPARAM_INFO
	.align		4
.L_169:
        /*0078*/ 	.byte	0x04, 0x17
        /*007a*/ 	.short	(.L_171 - .L_170)
.L_170:
        /*007c*/ 	.word	0x00000000
        /*0080*/ 	.short	0x0001
        /*0082*/ 	.short	0x0008
        /*0084*/ 	.byte	0x00, 0xf5, 0x21, 0x00


	//----- nvinfo : EIATTR_KPARAM_INFO
	.align		4
.L_171:
        /*0088*/ 	.byte	0x04, 0x17
        /*008a*/ 	.short	(.L_173 - .L_172)
.L_172:
        /*008c*/ 	.word	0x00000000
        /*0090*/ 	.short	0x0000
        /*0092*/ 	.short	0x0000
        /*0094*/ 	.byte	0x00, 0xf5, 0x21, 0x00


	//----- nvinfo : EIATTR_SPARSE_MMA_MASK
	.align		4
.L_173:
        /*0098*/ 	.byte	0x03, 0x50
        /*009a*/ 	.short	0x0000


	//----- nvinfo : EIATTR_MAXREG_COUNT
	.align		4
        /*009c*/ 	.byte	0x03, 0x1b
        /*009e*/ 	.short	0x00ff


	//----- nvinfo : EIATTR_MERCURY_ISA_VERSION
	.align		4
        /*00a0*/ 	.byte	0x03, 0x5f
        /*00a2*/ 	.short	0x0101


	//----- nvinfo : EIATTR_VRC_CTA_INIT_COUNT
	.align		4
        /*00a4*/ 	.byte	0x02, 0x4a
	.zero		1
	.zero		1


	//----- nvinfo : EIATTR_EXIT_INSTR_OFFSETS
	.align		4
        /*00a8*/ 	.byte	0x04, 0x1c
        /*00aa*/ 	.short	(.L_175 - .L_174)


	//   ....[0]....
.L_174:
        /*00ac*/ 	.word	0x00000070


	//   ....[1]....
        /*00b0*/ 	.word	0x000012e0


	//----- nvinfo : EIATTR_CBANK_PARAM_SIZE
	.align		4
.L_175:
        /*00b4*/ 	.byte	0x03, 0x19
        /*00b6*/ 	.short	0x0040


	//----- nvinfo : EIATTR_PARAM_CBANK
	.align		4
        /*00b8*/ 	.byte	0x04, 0x0a
        /*00ba*/ 	.short	(.L_177 - .L_176)
	.align		4
.L_176:
        /*00bc*/ 	.word	index@(.nv.constant0._Z31CalculateDistancesGather_kernelPfS_S_iiPiS_S_S_)
        /*00c0*/ 	.short	0x0380
        /*00c2*/ 	.short	0x0040


	//----- nvinfo : EIATTR_SW_WAR
	.align		4
.L_177:
        /*00c4*/ 	.byte	0x04, 0x36
        /*00c6*/ 	.short	(.L_179 - .L_178)
.L_178:
        /*00c8*/ 	.word	0x00000008
.L_179:


//--------------------- .nv.callgraph             --------------------------
	.section	.nv.callgraph,"",@"SHT_CUDA_CALLGRAPH"
	.align	4
	.sectionentsize	8
	.align		4
        /*0000*/ 	.word	0x00000000
	.align		4
        /*0004*/ 	.word	0xffffffff
	.align		4
        /*0008*/ 	.word	0x00000000
	.align		4
        /*000c*/ 	.word	0xfffffffe
	.align		4
        /*0010*/ 	.word	0x00000000
	.align		4
        /*0014*/ 	.word	0xfffffffd
	.align		4
        /*0018*/ 	.word	0x00000000
	.align		4
        /*001c*/ 	.word	0xfffffffc


//--------------------- .text._Z21ConvertFromLAB_kernelPiiffffPfS0_S0_S0_ --------------------------
	.section	.text._Z21ConvertFromLAB_kernelPiiffffPfS0_S0_S0_,"ax",@progbits
	.align	128
        .global         _Z21ConvertFromLAB_kernelPiiffffPfS0_S0_S0_
        .type           _Z21ConvertFromLAB_kernelPiiffffPfS0_S0_S0_,@function
        .size           _Z21ConvertFromLAB_kernelPiiffffPfS0_S0_S0_,(.L_x_117 - _Z21ConvertFromLAB_kernelPiiffffPfS0_S0_S0_)
        .other          _Z21ConvertFromLAB_kernelPiiffffPfS0_S0_S0_,@"STO_CUDA_ENTRY STV_DEFAULT"
_Z21ConvertFromLAB_kernelPiiffffPfS0_S0_S0_:
.text._Z21ConvertFromLAB_kernelPiiffffPfS0_S0_S0_:
[----:B------:R-:W-:Y:S01]  /*0000*/  LDC R1, c[0x0][0x37c] ;  /* 0x0000df00ff017b82 */ /* 0x000fe20000000800 */
[----:B------:R-:W0:Y:S07]  /*0010*/  S2R R0, SR_TID.X ;  /* 0x0000000000007919 */ /* 0x000e2e0000002100 */
[----:B------:R-:W0:Y:S01]  /*0020*/  S2UR UR4, SR_CTAID.X ;  /* 0x00000000000479c3 */ /* 0x000e220000002500 */
[----:B------:R-:W1:Y:S07]  /*0030*/  LDCU UR5, c[0x0][0x388] ;  /* 0x00007100ff0577ac */ /* 0x000e6e0008000800 */
[----:B------:R-:W0:Y:S02]  /*0040*/  LDC R3, c[0x0][0x360] ;  /* 0x0000d800ff037b82 */ /* 0x000e240000000800 */
[----:B0-----:R-:W-:-:S05]  /*0050*/  IMAD R3, R3, UR4, R0 ;  /* 0x0000000403037c24 */ /* 0x001fca000f8e0200 */
[----:B-1----:R-:W-:-:S13]  /*0060*/  ISETP.GE.U32.AND P0, PT, R3, UR5, PT ;  /* 0x0000000503007c0c */ /* 0x002fda000bf06070 */
[----:B------:R-:W-:Y:S05]  /*0070*/  @P0 EXIT ;  /* 0x000000000000094d */ /* 0x000fea0003800000 */
[----:B------:R-:W0:Y:S01]  /*0080*/  LDC.64 R4, c[0x0][0x3a8] ;  /* 0x0000ea00ff047b82 */ /* 0x000e220000000a00 */
[----:B------:R-:W1:Y:S01]  /*0090*/  LDCU.64 UR4, c[0x0][0x358] ;  /* 0x00006b00ff0477ac */ /* 0x000e620008000a00 */
[----:B------:R-:W-:Y:S01]  /*00a0*/  HFMA2 R13, -RZ, RZ, 1.0126953125, 1.4482421875 ;  /* 0x3c0d3dcbff0d7431 */ /* 0x000fe200000001ff */
[----:B------:R-:W-:-:S05]  /*00b0*/  MOV R2, 0x42e80000 ;  /* 0x42e8000000027802 */ /* 0x000fca0000000f00 */
[----:B------:R-:W2:Y:S08]  /*00c0*/  LDC.64 R6, c[0x0][0x380] ;  /* 0x0000e000ff067b82 */ /* 0x000eb00000000a00 */
[----:B------:R-:W3:Y:S01]  /*00d0*/  LDC.64 R8, c[0x0][0x3b0] ;  /* 0x0000ec00ff087b82 */ /* 0x000ee20000000a00 */
[----:B0-----:R-:W-:-:S07]  /*00e0*/  IMAD.WIDE.U32 R4, R3, 0x4, R4 ;  /* 0x0000000403047825 */ /* 0x001fce00078e0004 */
[----:B------:R-:W0:Y:S01]  /*00f0*/  LDC.64 R10, c[0x0][0x3b8] ;  /* 0x0000ee00ff0a7b82 */ /* 0x000e220000000a00 */
[----:B-1----:R-:W4:Y:S01]  /*0100*/  LDG.E R0, desc[UR4][R4.64] ;  /* 0x0000000404007981 */ /* 0x002f22000c1e1900 */
[----:B------:R-:W-:Y:S01]  /*0110*/  FFMA R2, R13, -R2, 1 ;  /* 0x3f8000000d027423 */ /* 0x000fe20000000802 */
[----:B------:R-:W-:Y:S01]  /*0120*/  BSSY.RECONVERGENT B0, `(.L_x_0) ;  /* 0x000000f000007945 */ /* 0x000fe20003800200 */
[----:B--2---:R-:W-:-:S04]  /*0130*/  IMAD.WIDE.U32 R6, R3, 0x4, R6 ;  /* 0x0000000403067825 */ /* 0x004fc800078e0006 */
[----:B------:R-:W-:Y:S01]  /*0140*/  FFMA R13, R2, R13, 0.0086206896230578422546 ;  /* 0x3c0d3dcb020d7423 */ /* 0x000fe2000000000d */
[----:B---3--:R-:W-:-:S04]  /*0150*/  IMAD.WIDE.U32 R8, R3, 0x4, R8 ;  /* 0x0000000403087825 */ /* 0x008fc800078e0008 */
[----:B0-----:R-:W-:-:S04]  /*0160*/  IMAD.WIDE.U32 R10, R3, 0x4, R10 ;  /* 0x00000004030a7825 */ /* 0x001fc800078e000a */
[----:B----4-:R-:W-:-:S04]  /*0170*/  FADD R2, R0, 16 ;  /* 0x4180000000027421 */ /* 0x010fc80000000000 */
[----:B------:R-:W0:Y:S01]  /*0180*/  FCHK P0, R2, 116 ;  /* 0x42e8000002007902 */ /* 0x000e220000000000 */
[----:B------:R-:W-:-:S04]  /*0190*/  FFMA R12, R2, R13, RZ ;  /* 0x0000000d020c7223 */ /* 0x000fc800000000ff */
[----:B------:R-:W-:-:S04]  /*01a0*/  FFMA R14, R12, -116, R2 ;  /* 0xc2e800000c0e7823 */ /* 0x000fc80000000002 */
[----:B------:R-:W-:Y:S01]  /*01b0*/  FFMA R12, R13, R14, R12 ;  /* 0x0000000e0d0c7223 */ /* 0x000fe2000000000c */
[----:B0-----:R-:W-:Y:S06]  /*01c0*/  @!P0 BRA `(.L_x_1) ;  /* 0x0000000000108947 */ /* 0x001fec0003800000 */
[----:B------:R-:W-:Y:S02]  /*01d0*/  MOV R3, 0x42e80000 ;  /* 0x42e8000000037802 */ /* 0x000fe40000000f00 */
[----:B------:R-:W-:-:S07]  /*01e0*/  MOV R18, 0x200 ;  /* 0x0000020000127802 */ /* 0x000fce0000000f00 */
[----:B------:R-:W-:Y:S05]  /*01f0*/  CALL.REL.NOINC `($__internal_1_$__cuda_sm3x_div_rn_noftz_f32_slowpath) ;  /* 0x0000002c00387944 */ /* 0x000fea0003c00000 */
[----:B------:R-:W-:-:S07]  /*0200*/  MOV R12, R2 ;  /* 0x00000002000c7202 */ /* 0x000fce0000000f00 */
.L_x_1:
[----:B------:R-:W-:Y:S05]  /*0210*/  BSYNC.RECONVERGENT B0 ;  /* 0x0000000000007941 */ /* 0x000fea0003800200 */
.L_x_0:
[----:B------:R-:W2:Y:S01]  /*0220*/  LDG.E R2, desc[UR4][R8.64] ;  /* 0x0000000408027981 */ /* 0x000ea2000c1e1900 */
[----:B------:R-:W-:Y:S01]  /*0230*/  HFMA2 R14, -RZ, RZ, 0.87646484375, 0.000785350799560546875 ;  /* 0x3b03126fff0e7431 */ /* 0x000fe200000001ff */
[----:B------:R-:W-:Y:S01]  /*0240*/  MOV R3, 0x43fa0000 ;  /* 0x43fa000000037802 */ /* 0x000fe20000000f00 */
[----:B------:R-:W-:Y:S04]  /*0250*/  BSSY.RECONVERGENT B0, `(.L_x_2) ;  /* 0x000000c000007945 */ /* 0x000fe80003800200 */
[----:B------:R-:W-:-:S04]  /*0260*/  FFMA R3, R14, -R3, 1 ;  /* 0x3f8000000e037423 */ /* 0x000fc80000000803 */
[----:B------:R-:W-:Y:S01]  /*0270*/  FFMA R3, R3, R14, 0.0020000000949949026108 ;  /* 0x3b03126f03037423 */ /* 0x000fe2000000000e */
[----:B--2---:R-:W0:Y:S03]  /*0280*/  FCHK P0, R2, 500 ;  /* 0x43fa000002007902 */ /* 0x004e260000000000 */
        /* <DEDUP_REMOVED lines=8> */
.L_x_3:
[----:B------:R-:W-:Y:S05]  /*0310*/  BSYNC.RECONVERGENT B0 ;  /* 0x0000000000007941 */ /* 0x000fea0003800200 */
.L_x_2:
[----:B------:R-:W2:Y:S01]  /*0320*/  LDG.E R2, desc[UR4][R10.64] ;  /* 0x000000040a027981 */ /* 0x000ea2000c1e1900 */
[----:B------:R-:W-:Y:S01]  /*0330*/  HFMA2 R14, -RZ, RZ, 0.95458984375, -112.625 ;  /* 0x3ba3d70aff0e7431 */ /* 0x000fe200000001ff */
[----:B------:R-:W-:Y:S01]  /*0340*/  MOV R3, 0x43480000 ;  /* 0x4348000000037802 */ /* 0x000fe20000000f00 */
[----:B------:R-:W-:Y:S01]  /*0350*/  BSSY.RECONVERGENT B0, `(.L_x_4) ;  /* 0x000000d000007945 */ /* 0x000fe20003800200 */
[----:B------:R-:W-:-:S03]  /*0360*/  FADD R16, R17, R12 ;  /* 0x0000000c11107221 */ /* 0x000fc60000000000 */
[----:B------:R-:W-:-:S04]  /*0370*/  FFMA R3, -R14, R3, 1 ;  /* 0x3f8000000e037423 */ /* 0x000fc80000000103 */
[----:B------:R-:W-:Y:S01]  /*0380*/  FFMA R3, R3, -R14, -0.0049999998882412910461 ;  /* 0xbba3d70a03037423 */ /* 0x000fe2000000080e */
[----:B--2---:R-:W0:Y:S03]  /*0390*/  FCHK P0, R2, -200 ;  /* 0xc348000002007902 */ /* 0x004e260000000000 */
[----:B------:R-:W-:-:S04]  /*03a0*/  FFMA R13, R2, R3, RZ ;  /* 0x00000003020d7223 */ /* 0x000fc800000000ff */
[----:B------:R-:W-:-:S04]  /*03b0*/  FFMA R14, R13, 200, R2 ;  /* 0x434800000d0e7823 */ /* 0x000fc80000000002 */
[----:B------:R-:W-:Y:S01]  /*03c0*/  FFMA R13, R3, R14, R13 ;  /* 0x0000000e030d7223 */ /* 0x000fe2000000000d */
[----:B0-----:R-:W-:Y:S06]  /*03d0*/  @!P0 BRA `(.L_x_5) ;  /* 0x0000000000108947 */ /* 0x001fec0003800000 */
[----:B------:R-:W-:Y:S02]  /*03e0*/  MOV R3, 0xc3480000 ;  /* 0xc348000000037802 */ /* 0x000fe40000000f00 */
[----:B------:R-:W-:-:S07]  /*03f0*/  MOV R18, 0x410 ;  /* 0x0000041000127802 */ /* 0x000fce0000000f00 */
[----:B------:R-:W-:Y:S05]  /*0400*/  CALL.REL.NOINC `($__internal_1_$__cuda_sm3x_div_rn_noftz_f32_slowpath) ;  /* 0x0000002800b47944 */ /* 0x000fea0003c00000 */
[----:B------:R-:W-:-:S07]  /*0410*/  MOV R13, R2 ;  /* 0x00000002000d7202 */ /* 0x000fce0000000f00 */
.L_x_5:
[----:B------:R-:W-:Y:S05]  /*0420*/  BSYNC.RECONVERGENT B0 ;  /* 0x0000000000007941 */ /* 0x000fea0003800200 */
.L_x_4:
[C---:B------:R-:W-:Y:S01]  /*0430*/  FMUL R3, |R16|.reuse, 16777216 ;  /* 0x4b80000010037820 */ /* 0x040fe20000400200 */
[C---:B------:R-:W-:Y:S01]  /*0440*/  FSETP.GEU.AND P0, PT, |R16|.reuse, 1.175494350822287508e-38, PT ;  /* 0x008000001000780b */ /* 0x040fe20003f0e200 */
[----:B------:R-:W-:Y:S01]  /*0450*/  HFMA2 R20, -RZ, RZ, 0.771484375, 0.21533203125 ;  /* 0x3a2c32e4ff147431 */ /* 0x000fe200000001ff */
[----:B------:R-:W-:Y:S01]  /*0460*/  FSETP.NEU.AND P2, PT, R16, 1, PT ;  /* 0x3f8000001000780b */ /* 0x000fe20003f4d000 */
[----:B------:R-:W-:Y:S01]  /*0470*/  BSSY.RECONVERGENT B0, `(.L_x_6) ;  /* 0x0000046000007945 */ /* 0x000fe20003800200 */
[----:B------:R-:W-:-:S04]  /*0480*/  FSEL R3, R3, |R16|, !P0 ;  /* 0x4000001003037208 */ /* 0x000fc80004000000 */
[----:B------:R-:W-:-:S04]  /*0490*/  IADD3 R2, PT, PT, R3, -0x3f3504f3, RZ ;  /* 0xc0cafb0d03027810 */ /* 0x000fc80007ffe0ff */
[----:B------:R-:W-:-:S04]  /*04a0*/  LOP3.LUT R2, R2, 0xff800000, RZ, 0xc0, !PT ;  /* 0xff80000002027812 */ /* 0x000fc800078ec0ff */
[-C--:B------:R-:W-:Y:S02]  /*04b0*/  IADD3 R14, PT, PT, R3, -R2.reuse, RZ ;  /* 0x80000002030e7210 */ /* 0x080fe40007ffe0ff */
[----:B------:R-:W-:-:S03]  /*04c0*/  I2FP.F32.S32 R15, R2 ;  /* 0x00000002000f7245 */ /* 0x000fc60000201400 */
[C---:B------:R-:W-:Y:S01]  /*04d0*/  FADD R3, R14.reuse, 1 ;  /* 0x3f8000000e037421 */ /* 0x040fe20000000000 */
[----:B------:R-:W-:Y:S01]  /*04e0*/  FADD R21, R14, -1 ;  /* 0xbf8000000e157421 */ /* 0x000fe20000000000 */
[----:B------:R-:W-:-:S03]  /*04f0*/  FSEL R14, RZ, -24, P0 ;  /* 0xc1c00000ff0e7808 */ /* 0x000fc60000000000 */
[----:B------:R-:W-:Y:S01]  /*0500*/  FADD R18, R21, R21 ;  /* 0x0000001515127221 */ /* 0x000fe20000000000 */
[----:B------:R-:W0:Y:S01]  /*0510*/  MUFU.RCP R3, R3 ;  /* 0x0000000300037308 */ /* 0x000e220000001000 */
[----:B------:R-:W-:Y:S02]  /*0520*/  FFMA R19, R15, 1.1920928955078125e-07, R14 ;  /* 0x340000000f137823 */ /* 0x000fe4000000000e */
[----:B0-----:R-:W-:-:S04]  /*0530*/  FMUL R2, R3, R18 ;  /* 0x0000001203027220 */ /* 0x001fc80000400000 */
[----:B------:R-:W-:Y:S01]  /*0540*/  FADD R18, R21, -R2 ;  /* 0x8000000215127221 */ /* 0x000fe20000000000 */
[C---:B------:R-:W-:Y:S01]  /*0550*/  FMUL R15, R2.reuse, R2 ;  /* 0x00000002020f7220 */ /* 0x040fe20000400000 */
[----:B------:R-:W-:Y:S02]  /*0560*/  FFMA R14, R2, 1.4426950216293334961, R19 ;  /* 0x3fb8aa3b020e7823 */ /* 0x000fe40000000013 */
[----:B------:R-:W-:Y:S01]  /*0570*/  FADD R18, R18, R18 ;  /* 0x0000001212127221 */ /* 0x000fe20000000000 */
[----:B------:R-:W-:Y:S01]  /*0580*/  FFMA R20, R15, R20, 0.0032181653659790754318 ;  /* 0x3b52e7db0f147423 */ /* 0x000fe20000000014 */
[----:B------:R-:W-:Y:S02]  /*0590*/  FADD R19, R19, -R14 ;  /* 0x8000000e13137221 */ /* 0x000fe40000000000 */
[----:B------:R-:W-:Y:S01]  /*05a0*/  FFMA R18, R21, -R2, R18 ;  /* 0x8000000215127223 */ /* 0x000fe20000000012 */
[----:B------:R-:W-:Y:S01]  /*05b0*/  FFMA R20, R15, R20, 0.018033718690276145935 ;  /* 0x3c93bb730f147423 */ /* 0x000fe20000000014 */
[----:B------:R-:W-:-:S02]  /*05c0*/  FFMA R19, R2, 1.4426950216293334961, R19 ;  /* 0x3fb8aa3b02137823 */ /* 0x000fc40000000013 */
[----:B------:R-:W-:Y:S01]  /*05d0*/  FMUL R18, R3, R18 ;  /* 0x0000001203127220 */ /* 0x000fe20000400000 */
[----:B------:R-:W-:-:S03]  /*05e0*/  FFMA R20, R15, R20, 0.12022458761930465698 ;  /* 0x3df6384f0f147423 */ /* 0x000fc60000000014 */
[----:B------:R-:W-:Y:S01]  /*05f0*/  FFMA R19, R18, 1.4426950216293334961, R19 ;  /* 0x3fb8aa3b12137823 */ /* 0x000fe20000000013 */
[----:B------:R-:W-:-:S03]  /*0600*/  FMUL R15, R15, R20 ;  /* 0x000000140f0f7220 */ /* 0x000fc60000400000 */
[----:B------:R-:W-:Y:S01]  /*0610*/  FFMA R19, R2, 1.9251366722983220825e-08, R19 ;  /* 0x32a55e3402137823 */ /* 0x000fe20000000013 */
[----:B------:R-:W-:-:S04]  /*0620*/  FMUL R3, R15, 3 ;  /* 0x404000000f037820 */ /* 0x000fc80000400000 */
[----:B------:R-:W-:-:S04]  /*0630*/  FFMA R18, R18, R3, R19 ;  /* 0x0000000312127223 */ /* 0x000fc80000000013 */
[----:B------:R-:W-:Y:S01]  /*0640*/  FFMA R15, R2, R15, R18 ;  /* 0x0000000f020f7223 */ /* 0x000fe20000000012 */
[----:B------:R-:W-:-:S03]  /*0650*/  MOV R18, 0x391fcb8e ;  /* 0x391fcb8e00127802 */ /* 0x000fc60000000f00 */
[----:B------:R-:W-:-:S04]  /*0660*/  FADD R3, R14, R15 ;  /* 0x0000000f0e037221 */ /* 0x000fc80000000000 */
[----:B------:R-:W-:Y:S01]  /*0670*/  FMUL R2, R3, 3 ;  /* 0x4040000003027820 */ /* 0x000fe20000400000 */
[----:B------:R-:W-:-:S03]  /*0680*/  FADD R14, -R14, R3 ;  /* 0x000000030e0e7221 */ /* 0x000fc60000000100 */
[----:B------:R-:W0:Y:S01]  /*0690*/  FRND R19, R2 ;  /* 0x0000000200137307 */ /* 0x000e220000201000 */
[----:B------:R-:W-:Y:S01]  /*06a0*/  FADD R14, R15, -R14 ;  /* 0x8000000e0f0e7221 */ /* 0x000fe20000000000 */
[----:B------:R-:W-:Y:S01]  /*06b0*/  FFMA R3, R3, 3, -R2 ;  /* 0x4040000003037823 */ /* 0x000fe20000000802 */
[----:B------:R-:W-:-:S03]  /*06c0*/  FSETP.GEU.AND P1, PT, R2, RZ, PT ;  /* 0x000000ff0200720b */ /* 0x000fc60003f2e000 */
[----:B------:R-:W-:Y:S02]  /*06d0*/  FFMA R3, R14, 3, R3 ;  /* 0x404000000e037823 */ /* 0x000fe40000000003 */
[----:B------:R-:W1:Y:S01]  /*06e0*/  F2I.NTZ R15, R2 ;  /* 0x00000002000f7305 */ /* 0x000e620000203100 */
[----:B0-----:R-:W-:Y:S01]  /*06f0*/  FADD R14, R2, -R19 ;  /* 0x80000013020e7221 */ /* 0x001fe20000000000 */
[----:B------:R-:W-:-:S03]  /*0700*/  FSETP.GT.AND P0, PT, R19, RZ, PT ;  /* 0x000000ff1300720b */ /* 0x000fc60003f04000 */
[----:B------:R-:W-:-:S04]  /*0710*/  FADD R3, R3, R14 ;  /* 0x0000000e03037221 */ /* 0x000fc80000000000 */
[C---:B------:R-:W-:Y:S01]  /*0720*/  FFMA R14, R3.reuse, R18, 0.0013391353422775864601 ;  /* 0x3aaf85ed030e7423 */ /* 0x040fe20000000012 */
[----:B------:R-:W-:Y:S02]  /*0730*/  SEL R18, RZ, 0x83000000, P0 ;  /* 0x83000000ff127807 */ /* 0x000fe40000000000 */
[----:B------:R-:W-:Y:S01]  /*0740*/  FSETP.GT.AND P0, PT, |R2|, 152, PT ;  /* 0x431800000200780b */ /* 0x000fe20003f04200 */
[----:B------:R-:W-:Y:S01]  /*0750*/  FFMA R14, R3, R14, 0.0096188392490148544312 ;  /* 0x3c1d9856030e7423 */ /* 0x000fe2000000000e */
[----:B------:R-:W-:Y:S02]  /*0760*/  IADD3 R19, PT, PT, R18, 0x7f000000, RZ ;  /* 0x7f00000012137810 */ /* 0x000fe40007ffe0ff */
[----:B-1----:R-:W-:Y:S01]  /*0770*/  LEA R15, R15, -R18, 0x17 ;  /* 0x800000120f0f7211 */ /* 0x002fe200078eb8ff */
[----:B------:R-:W-:-:S04]  /*0780*/  FFMA R14, R3, R14, 0.055503588169813156128 ;  /* 0x3d6357bb030e7423 */ /* 0x000fc8000000000e */
[----:B------:R-:W-:-:S04]  /*0790*/  FFMA R14, R3, R14, 0.24022644758224487305 ;  /* 0x3e75fdec030e7423 */ /* 0x000fc8000000000e */
[----:B------:R-:W-:-:S04]  /*07a0*/  FFMA R14, R3, R14, 0.69314718246459960938 ;  /* 0x3f317218030e7423 */ /* 0x000fc8000000000e */
[----:B------:R-:W-:Y:S01]  /*07b0*/  FFMA R14, R3, R14, 1 ;  /* 0x3f800000030e7423 */ /* 0x000fe2000000000e */
[----:B------:R-:W-:-:S03]  /*07c0*/  HFMA2 R3, -RZ, RZ, 1.875, 0 ;  /* 0x3f800000ff037431 */ /* 0x000fc600000001ff */
[----:B------:R-:W-:-:S04]  /*07d0*/  FMUL R14, R14, R19 ;  /* 0x000000130e0e7220 */ /* 0x000fc80000400000 */
[----:B------:R-:W-:Y:S01]  /*07e0*/  FMUL R2, R14, R15 ;  /* 0x0000000f0e027220 */ /* 0x000fe20000400000 */
[----:B------:R-:W-:Y:S01]  /*07f0*/  FADD R14, R13, R12 ;  /* 0x0000000c0d0e7221 */ /* 0x000fe20000000000 */
[----:B------:R-:W-:Y:S02]  /*0800*/  MOV R15, 0x3f800000 ;  /* 0x3f800000000f7802 */ /* 0x000fe40000000f00 */
[----:B------:R-:W-:Y:S01]  /*0810*/  @P0 FSEL R2, RZ, +INF , !P1 ;  /* 0x7f800000ff020808 */ /* 0x000fe20004800000 */
[----:B------:R-:W-:Y:S06]  /*0820*/  @!P2 BRA `(.L_x_7) ;  /* 0x000000000028a947 */ /* 0x000fec0003800000 */
[----:B------:R-:W-:-:S13]  /*0830*/  FSETP.NAN.AND P0, PT, |R16|, |R16|, PT ;  /* 0x400000101000720b */ /* 0x000fda0003f08200 */
[----:B------:R-:W-:Y:S01]  /*0840*/  @P0 FADD R15, R16, 3 ;  /* 0x40400000100f0421 */ /* 0x000fe20000000000 */
[----:B------:R-:W-:Y:S06]  /*0850*/  @P0 BRA `(.L_x_7) ;  /* 0x00000000001c0947 */ /* 0x000fec0003800000 */
[----:B------:R-:W-:-:S04]  /*0860*/  FSETP.NEU.AND P0, PT, |R16|, +INF , PT ;  /* 0x7f8000001000780b */ /* 0x000fc80003f0d200 */
[----:B------:R-:W-:-:S13]  /*0870*/  FSETP.NEU.AND P0, PT, R16, RZ, P0 ;  /* 0x000000ff1000720b */ /* 0x000fda000070d000 */
[----:B------:R-:W-:Y:S01]  /*0880*/  @!P0 FADD R15, R16, R16 ;  /* 0x00000010100f8221 */ /* 0x000fe20000000000 */
[----:B------:R-:W-:Y:S06]  /*0890*/  @!P0 BRA `(.L_x_7) ;  /* 0x00000000000c8947 */ /* 0x000fec0003800000 */
[----:B------:R-:W-:Y:S02]  /*08a0*/  FSETP.GEU.AND P0, PT, R17, -R12, PT ;  /* 0x8000000c1100720b */ /* 0x000fe40003f0e000 */
[----:B------:R-:W-:-:S11]  /*08b0*/  MOV R15, R2 ;  /* 0x00000002000f7202 */ /* 0x000fd60000000f00 */
[----:B------:R-:W-:-:S07]  /*08c0*/  @!P0 FADD R15, -R2, -RZ ;  /* 0x800000ff020f8221 */ /* 0x000fce0000000100 */
.L_x_7:
[----:B------:R-:W-:Y:S05]  /*08d0*/  BSYNC.RECONVERGENT B0 ;  /* 0x0000000000007941 */ /* 0x000fea0003800200 */
.L_x_6:
[----:B------:R-:W-:Y:S01]  /*08e0*/  FSETP.GTU.AND P0, PT, R15, 0.0088560003787279129028, PT ;  /* 0x3c1118c20f00780b */ /* 0x000fe20003f0c000 */
[----:B------:R-:W-:-:S12]  /*08f0*/  BSSY.RECONVERGENT B0, `(.L_x_8) ;  /* 0x0000012000007945 */ /* 0x000fd80003800200 */
[----:B------:R-:W-:Y:S05]  /*0900*/  @P0 BRA `(.L_x_9) ;  /* 0x0000000000400947 */ /* 0x000fea0003800000 */
[----:B------:R-:W-:Y:S01]  /*0910*/  HFMA2 R18, -RZ, RZ, 0.82080078125, 0.003173828125 ;  /* 0x3a911a80ff127431 */ /* 0x000fe200000001ff */
[----:B------:R-:W-:Y:S01]  /*0920*/  MOV R15, 0x42e80000 ;  /* 0x42e80000000f7802 */ /* 0x000fe20000000f00 */
[----:B------:R-:W-:Y:S04]  /*0930*/  BSSY.RECONVERGENT B1, `(.L_x_9) ;  /* 0x000000d000017945 */ /* 0x000fe80003800200 */
[----:B------:R-:W-:-:S04]  /*0940*/  FFMA R2, R16, R15, -16 ;  /* 0xc180000010027423 */ /* 0x000fc8000000000f */
[----:B------:R-:W0:Y:S01]  /*0950*/  FCHK P0, R2, 903.29998779296875 ;  /* 0x4461d33302007902 */ /* 0x000e220000000000 */
[----:B------:R-:W-:-:S04]  /*0960*/  FFMA R3, R18, -903.29998779296875, R3 ;  /* 0xc461d33312037823 */ /* 0x000fc80000000003 */
[----:B------:R-:W-:-:S04]  /*0970*/  FFMA R3, R3, R18, 0.0011070519685745239258 ;  /* 0x3a911a8003037423 */ /* 0x000fc80000000012 */
[----:B------:R-:W-:-:S04]  /*0980*/  FFMA R15, R2, R3, RZ ;  /* 0x00000003020f7223 */ /* 0x000fc800000000ff */
[----:B------:R-:W-:-:S04]  /*0990*/  FFMA R16, R15, -903.29998779296875, R2 ;  /* 0xc461d3330f107823 */ /* 0x000fc80000000002 */
[----:B------:R-:W-:Y:S01]  /*09a0*/  FFMA R15, R3, R16, R15 ;  /* 0x00000010030f7223 */ /* 0x000fe2000000000f */
[----:B0-----:R-:W-:Y:S06]  /*09b0*/  @!P0 BRA `(.L_x_10) ;  /* 0x0000000000108947 */ /* 0x001fec0003800000 */
[----:B------:R-:W-:Y:S02]  /*09c0*/  MOV R3, 0x4461d333 ;  /* 0x4461d33300037802 */ /* 0x000fe40000000f00 */
[----:B------:R-:W-:-:S07]  /*09d0*/  MOV R18, 0x9f0 ;  /* 0x000009f000127802 */ /* 0x000fce0000000f00 */
[----:B------:R-:W-:Y:S05]  /*09e0*/  CALL.REL.NOINC `($__internal_1_$__cuda_sm3x_div_rn_noftz_f32_slowpath) ;  /* 0x00000024003c7944 */ /* 0x000fea0003c00000 */
[----:B------:R-:W-:-:S07]  /*09f0*/  MOV R15, R2 ;  /* 0x00000002000f7202 */ /* 0x000fce0000000f00 */
.L_x_10:
[----:B------:R-:W-:Y:S05]  /*0a00*/  BSYNC.RECONVERGENT B1 ;  /* 0x0000000000017941 */ /* 0x000fea0003800200 */
.L_x_9:
[----:B------:R-:W-:Y:S05]  /*0a10*/  BSYNC.RECONVERGENT B0 ;  /* 0x0000000000007941 */ /* 0x000fea0003800200 */
.L_x_8:
[----:B------:R-:W-:Y:S01]  /*0a20*/  FSETP.GT.AND P0, PT, R0, 7.9996252059936523438, PT ;  /* 0x40fffcee0000780b */ /* 0x000fe20003f04000 */
[----:B------:R-:W-:-:S12]  /*0a30*/  BSSY.RECONVERGENT B0, `(.L_x_11) ;  /* 0x0000058000007945 */ /* 0x000fd80003800200 */
[----:B------:R-:W-:Y:S05]  /*0a40*/  @!P0 BRA `(.L_x_12) ;  /* 0x0000000400148947 */ /* 0x000fea0003800000 */
[----:B------:R-:W-:Y:S01]  /*0a50*/  FSETP.NEU.AND P0, PT, R12, 1, PT ;  /* 0x3f8000000c00780b */ /* 0x000fe20003f0d000 */
[----:B------:R-:W-:-:S12]  /*0a60*/  HFMA2 R16, -RZ, RZ, 1.875, 0 ;  /* 0x3f800000ff107431 */ /* 0x000fd800000001ff */
[----:B------:R-:W-:Y:S05]  /*0a70*/  @!P0 BRA `(.L_x_13) ;  /* 0x00000004004c8947 */ /* 0x000fea0003800000 */
[----:B------:R-:W-:-:S13]  /*0a80*/  FSETP.NAN.AND P0, PT, |R12|, |R12|, PT ;  /* 0x4000000c0c00720b */ /* 0x000fda0003f08200 */
[----:B------:R-:W-:Y:S01]  /*0a90*/  @P0 FADD R16, R12, 3 ;  /* 0x404000000c100421 */ /* 0x000fe20000000000 */
[----:B------:R-:W-:Y:S06]  /*0aa0*/  @P0 BRA `(.L_x_13) ;  /* 0x0000000400400947 */ /* 0x000fec0003800000 */
[C---:B------:R-:W-:Y:S01]  /*0ab0*/  FMUL R3, |R12|.reuse, 16777216 ;  /* 0x4b8000000c037820 */ /* 0x040fe20000400200 */
[----:B------:R-:W-:Y:S02]  /*0ac0*/  FSETP.GEU.AND P0, PT, |R12|, 1.175494350822287508e-38, PT ;  /* 0x008000000c00780b */ /* 0x000fe40003f0e200 */
[----:B------:R-:W-:Y:S02]  /*0ad0*/  MOV R21, 0x3a2c32e4 ;  /* 0x3a2c32e400157802 */ /* 0x000fe40000000f00 */
[----:B------:R-:W-:Y:S02]  /*0ae0*/  FSEL R3, R3, |R12|, !P0 ;  /* 0x4000000c03037208 */ /* 0x000fe40004000000 */
[----:B------:R-:W-:Y:S02]  /*0af0*/  FSEL R17, RZ, -24, P0 ;  /* 0xc1c00000ff117808 */ /* 0x000fe40000000000 */
[----:B------:R-:W-:-:S04]  /*0b00*/  IADD3 R0, PT, PT, R3, -0x3f3504f3, RZ ;  /* 0xc0cafb0d03007810 */ /* 0x000fc80007ffe0ff */
[----:B------:R-:W-:-:S04]  /*0b10*/  LOP3.LUT R0, R0, 0xff800000, RZ, 0xc0, !PT ;  /* 0xff80000000007812 */ /* 0x000fc800078ec0ff */
[----:B------:R-:W-:-:S05]  /*0b20*/  IADD3 R2, PT, PT, R3, -R0, RZ ;  /* 0x8000000003027210 */ /* 0x000fca0007ffe0ff */
[C---:B------:R-:W-:Y:S01]  /*0b30*/  FADD R3, R2.reuse, 1 ;  /* 0x3f80000002037421 */ /* 0x040fe20000000000 */
[----:B------:R-:W-:Y:S01]  /*0b40*/  FADD R19, R2, -1 ;  /* 0xbf80000002137421 */ /* 0x000fe20000000000 */
[----:B------:R-:W-:-:S03]  /*0b50*/  I2FP.F32.S32 R2, R0 ;  /* 0x0000000000027245 */ /* 0x000fc60000201400 */
[----:B------:R-:W-:Y:S01]  /*0b60*/  FADD R16, R19, R19 ;  /* 0x0000001313107221 */ /* 0x000fe20000000000 */
[----:B------:R-:W0:Y:S01]  /*0b70*/  MUFU.RCP R3, R3 ;  /* 0x0000000300037308 */ /* 0x000e220000001000 */
[----:B------:R-:W-:Y:S02]  /*0b80*/  FFMA R17, R2, 1.1920928955078125e-07, R17 ;  /* 0x3400000002117823 */ /* 0x000fe40000000011 */
[----:B0-----:R-:W-:-:S04]  /*0b90*/  FMUL R0, R3, R16 ;  /* 0x0000001003007220 */ /* 0x001fc80000400000 */
[----:B------:R-:W-:Y:S01]  /*0ba0*/  FADD R18, R19, -R0 ;  /* 0x8000000013127221 */ /* 0x000fe20000000000 */
[CC--:B------:R-:W-:Y:S01]  /*0bb0*/  FMUL R16, R0.reuse, R0.reuse ;  /* 0x0000000000107220 */ /* 0x0c0fe20000400000 */
[----:B------:R-:W-:Y:S02]  /*0bc0*/  FFMA R2, R0, 1.4426950216293334961, R17 ;  /* 0x3fb8aa3b00027823 */ /* 0x000fe40000000011 */
[----:B------:R-:W-:Y:S01]  /*0bd0*/  FADD R18, R18, R18 ;  /* 0x0000001212127221 */ /* 0x000fe20000000000 */
[C---:B------:R-:W-:Y:S01]  /*0be0*/  FFMA R21, R16.reuse, R21, 0.0032181653659790754318 ;  /* 0x3b52e7db10157423 */ /* 0x040fe20000000015 */
[----:B------:R-:W-:Y:S02]  /*0bf0*/  FADD R17, R17, -R2 ;  /* 0x8000000211117221 */ /* 0x000fe40000000000 */
[----:B------:R-:W-:Y:S01]  /*0c00*/  FFMA R18, R19, -R0, R18 ;  /* 0x8000000013127223 */ /* 0x000fe20000000012 */
[----:B------:R-:W-:Y:S01]  /*0c10*/  FFMA R21, R16, R21, 0.018033718690276145935 ;  /* 0x3c93bb7310157423 */ /* 0x000fe20000000015 */
[----:B------:R-:W-:Y:S01]  /*0c20*/  FFMA R17, R0, 1.4426950216293334961, R17 ;  /* 0x3fb8aa3b00117823 */ /* 0x000fe20000000011 */
[----:B------:R-:W-:-:S02]  /*0c30*/  HFMA2 R19, -RZ, RZ, 0.64013671875, -15.109375 ;  /* 0x391fcb8eff137431 */ /* 0x000fc400000001ff */
[----:B------:R-:W-:Y:S01]  /*0c40*/  FMUL R18, R3, R18 ;  /* 0x0000001203127220 */ /* 0x000fe20000400000 */
[----:B------:R-:W-:-:S03]  /*0c50*/  FFMA R21, R16, R21, 0.12022458761930465698 ;  /* 0x3df6384f10157423 */ /* 0x000fc60000000015 */
[----:B------:R-:W-:Y:S01]  /*0c60*/  FFMA R17, R18, 1.4426950216293334961, R17 ;  /* 0x3fb8aa3b12117823 */ /* 0x000fe20000000011 */
[----:B------:R-:W-:-:S03]  /*0c70*/  FMUL R21, R16, R21 ;  /* 0x0000001510157220 */ /* 0x000fc60000400000 */
[----:B------:R-:W-:Y:S01]  /*0c80*/  FFMA R17, R0, 1.9251366722983220825e-08, R17 ;  /* 0x32a55e3400117823 */ /* 0x000fe20000000011 */
[----:B------:R-:W-:-:S04]  /*0c90*/  FMUL R3, R21, 3 ;  /* 0x4040000015037820 */ /* 0x000fc80000400000 */
[----:B------:R-:W-:-:S04]  /*0ca0*/  FFMA R18, R18, R3, R17 ;  /* 0x0000000312127223 */ /* 0x000fc80000000011 */
[----:B------:R-:W-:-:S04]  /*0cb0*/  FFMA R21, R0, R21, R18 ;  /* 0x0000001500157223 */ /* 0x000fc80000000012 */
[----:B------:R-:W-:-:S04]  /*0cc0*/  FADD R3, R2, R21 ;  /* 0x0000001502037221 */ /* 0x000fc80000000000 */
[----:B------:R-:W-:Y:S01]  /*0cd0*/  FMUL R0, R3, 3 ;  /* 0x4040000003007820 */ /* 0x000fe20000400000 */
[----:B------:R-:W-:-:S03]  /*0ce0*/  FADD R2, -R2, R3 ;  /* 0x0000000302027221 */ /* 0x000fc60000000100 */
[----:B------:R-:W0:Y:S01]  /*0cf0*/  FRND R17, R0 ;  /* 0x0000000000117307 */ /* 0x000e220000201000 */
[----:B------:R-:W-:Y:S01]  /*0d00*/  FADD R2, R21, -R2 ;  /* 0x8000000215027221 */ /* 0x000fe20000000000 */
[----:B------:R-:W-:Y:S01]  /*0d10*/  FFMA R3, R3, 3, -R0 ;  /* 0x4040000003037823 */ /* 0x000fe20000000800 */
[C---:B------:R-:W-:Y:S02]  /*0d20*/  FSETP.GT.AND P0, PT, |R0|.reuse, 152, PT ;  /* 0x431800000000780b */ /* 0x040fe40003f04200 */
[----:B------:R-:W-:Y:S01]  /*0d30*/  FSETP.GEU.AND P2, PT, R0, RZ, PT ;  /* 0x000000ff0000720b */ /* 0x000fe20003f4e000 */
[----:B------:R-:W-:Y:S02]  /*0d40*/  FFMA R3, R2, 3, R3 ;  /* 0x4040000002037823 */ /* 0x000fe40000000003 */
[----:B------:R-:W1:Y:S01]  /*0d50*/  F2I.NTZ R16, R0 ;  /* 0x0000000000107305 */ /* 0x000e620000203100 */
[----:B0-----:R-:W-:Y:S01]  /*0d60*/  FADD R2, R0, -R17 ;  /* 0x8000001100027221 */ /* 0x001fe20000000000 */
[----:B------:R-:W-:-:S03]  /*0d70*/  FSETP.GT.AND P1, PT, R17, RZ, PT ;  /* 0x000000ff1100720b */ /* 0x000fc60003f24000 */
[----:B------:R-:W-:-:S04]  /*0d80*/  FADD R2, R2, R3 ;  /* 0x0000000302027221 */ /* 0x000fc80000000000 */
[----:B------:R-:W-:-:S04]  /*0d90*/  FFMA R3, R2, R19, 0.0013391353422775864601 ;  /* 0x3aaf85ed02037423 */ /* 0x000fc80000000013 */
[----:B------:R-:W-:-:S04]  /*0da0*/  FFMA R3, R2, R3, 0.0096188392490148544312 ;  /* 0x3c1d985602037423 */ /* 0x000fc80000000003 */
[----:B------:R-:W-:-:S04]  /*0db0*/  FFMA R3, R2, R3, 0.055503588169813156128 ;  /* 0x3d6357bb02037423 */ /* 0x000fc80000000003 */
[----:B------:R-:W-:Y:S01]  /*0dc0*/  FFMA R17, R2, R3, 0.24022644758224487305 ;  /* 0x3e75fdec02117423 */ /* 0x000fe20000000003 */
[----:B------:R-:W-:Y:S02]  /*0dd0*/  SEL R3, RZ, 0x83000000, P1 ;  /* 0x83000000ff037807 */ /* 0x000fe40000800000 */
[----:B------:R-:W-:Y:S01]  /*0de0*/  FSETP.NEU.AND P1, PT, R12, RZ, PT ;  /* 0x000000ff0c00720b */ /* 0x000fe20003f2d000 */
[----:B------:R-:W-:Y:S01]  /*0df0*/  FFMA R19, R2, R17, 0.69314718246459960938 ;  /* 0x3f31721802137423 */ /* 0x000fe20000000011 */
[----:B------:R-:W-:Y:S02]  /*0e00*/  IADD3 R17, PT, PT, R3, 0x7f000000, RZ ;  /* 0x7f00000003117810 */ /* 0x000fe40007ffe0ff */
[----:B-1----:R-:W-:Y:S01]  /*0e10*/  LEA R16, R16, -R3, 0x17 ;  /* 0x8000000310107211 */ /* 0x002fe200078eb8ff */
[----:B------:R-:W-:Y:S01]  /*0e20*/  FFMA R2, R2, R19, 1 ;  /* 0x3f80000002027423 */ /* 0x000fe20000000013 */
[----:B------:R-:W-:Y:S02]  /*0e30*/  FSEL R3, RZ, +INF , !P2 ;  /* 0x7f800000ff037808 */ /* 0x000fe40005000000 */
[----:B------:R-:W-:Y:S01]  /*0e40*/  FSETP.NEU.AND P2, PT, |R12|, +INF , PT ;  /* 0x7f8000000c00780b */ /* 0x000fe20003f4d200 */
[----:B------:R-:W-:-:S04]  /*0e50*/  FMUL R17, R17, R2 ;  /* 0x0000000211117220 */ /* 0x000fc80000400000 */
[----:B------:R-:W-:Y:S01]  /*0e60*/  @!P0 FMUL R3, R16, R17 ;  /* 0x0000001110038220 */ /* 0x000fe20000400000 */
[----:B------:R-:W-:-:S05]  /*0e70*/  FADD R16, R12, R12 ;  /* 0x0000000c0c107221 */ /* 0x000fca0000000000 */
[----:B------:R-:W-:Y:S01]  /*0e80*/  @P1 FSEL R16, R16, R3, !P2 ;  /* 0x0000000310101208 */ /* 0x000fe20005000000 */
[----:B------:R-:W-:Y:S06]  /*0e90*/  BRA `(.L_x_13) ;  /* 0x0000000000447947 */ /* 0x000fec0003800000 */
.L_x_12:
[----:B------:R-:W-:Y:S01]  /*0ea0*/  HFMA2 R3, -RZ, RZ, 1.875, 0 ;  /* 0x3f800000ff037431 */ /* 0x000fe200000001ff */
[----:B------:R-:W-:Y:S01]  /*0eb0*/  MOV R2, 0x4461d333 ;  /* 0x4461d33300027802 */ /* 0x000fe20000000f00 */
[----:B------:R-:W0:Y:S01]  /*0ec0*/  FCHK P0, R0, 903.29998779296875 ;  /* 0x4461d33300007902 */ /* 0x000e220000000000 */
[----:B------:R-:W-:Y:S01]  /*0ed0*/  MOV R17, 0x3a911a80 ;  /* 0x3a911a8000117802 */ /* 0x000fe20000000f00 */
[----:B------:R-:W-:Y:S02]  /*0ee0*/  BSSY.RECONVERGENT B1, `(.L_x_13) ;  /* 0x000000c000017945 */ /* 0x000fe40003800200 */
[----:B------:R-:W-:-:S04]  /*0ef0*/  FFMA R2, -R2, 0.0011070519685745239258, R3 ;  /* 0x3a911a8002027823 */ /* 0x000fc80000000103 */
[----:B------:R-:W-:-:S04]  /*0f00*/  FFMA R3, R2, R17, 0.0011070519685745239258 ;  /* 0x3a911a8002037423 */ /* 0x000fc80000000011 */
[----:B------:R-:W-:-:S04]  /*0f10*/  FFMA R2, R0, R3, RZ ;  /* 0x0000000300027223 */ /* 0x000fc800000000ff */
[----:B------:R-:W-:-:S04]  /*0f20*/  FFMA R16, R2, -903.29998779296875, R0 ;  /* 0xc461d33302107823 */ /* 0x000fc80000000000 */
[----:B------:R-:W-:Y:S01]  /*0f30*/  FFMA R16, R3, R16, R2 ;  /* 0x0000001003107223 */ /* 0x000fe20000000002 */
[----:B0-----:R-:W-:Y:S06]  /*0f40*/  @!P0 BRA `(.L_x_14) ;  /* 0x0000000000148947 */ /* 0x001fec0003800000 */
[----:B------:R-:W-:Y:S02]  /*0f50*/  MOV R2, R0 ;  /* 0x0000000000027202 */ /* 0x000fe40000000f00 */
[----:B------:R-:W-:Y:S02]  /*0f60*/  MOV R3, 0x4461d333 ;  /* 0x4461d33300037802 */ /* 0x000fe40000000f00 */
[----:B------:R-:W-:-:S07]  /*0f70*/  MOV R18, 0xf90 ;  /* 0x00000f9000127802 */ /* 0x000fce0000000f00 */
[----:B------:R-:W-:Y:S05]  /*0f80*/  CALL.REL.NOINC `($__internal_1_$__cuda_sm3x_div_rn_noftz_f32_slowpath) ;  /* 0x0000001c00d47944 */ /* 0x000fea0003c00000 */
[----:B------:R-:W-:-:S07]  /*0f90*/  MOV R16, R2 ;  /* 0x0000000200107202 */ /* 0x000fce0000000f00 */
.L_x_14:
[----:B------:R-:W-:Y:S05]  /*0fa0*/  BSYNC.RECONVERGENT B1 ;  /* 0x0000000000017941 */ /* 0x000fea0003800200 */
.L_x_13:
[----:B------:R-:W-:Y:S05]  /*0fb0*/  BSYNC.RECONVERGENT B0 ;  /* 0x0000000000007941 */ /* 0x000fea0003800200 */
.L_x_11:
        /* <DEDUP_REMOVED lines=40> */
[----:B------:R-:W-:Y:S02]  /*1240*/  MOV R17, 0x391fcb8e ;  /* 0x391fcb8e00117802 */ /* 0x000fe40000000f00 */
[C---:B------:R-:W-:Y:S01]  /*1250*/  FSETP.GEU.AND P1, PT, R0.reuse, RZ, PT ;  /* 0x000000ff0000720b */ /* 0x040fe20003f2e000 */
[----:B------:R-:W-:Y:S01]  /*1260*/  FFMA R2, R3, 3, R2 ;  /* 0x4040000003027823 */ /* 0x000fe20000000002 */
[----:B0-----:R-:W-:Y:S01]  /*1270*/  FADD R3, R0, -R19 ;  /* 0x8000001300037221 */ /* 0x001fe20000000000 */
[----:B------:R-:W-:-:S03]  /*1280*/  FSETP.GT.AND P0, PT, R19, RZ, PT ;  /* 0x000000ff1300720b */ /* 0x000fc60003f04000 */
[----:B------:R-:W-:Y:S01]  /*1290*/  FADD R2, R2, R3 ;  /* 0x0000000302027221 */ /* 0x000fe20000000000 */
[----:B------:R-:W-:Y:S02]  /*12a0*/  SEL R18, RZ, 0x83000000, P0 ;  /* 0x83000000ff127807 */ /* 0x000fe40000000000 */
[----:B------:R-:W-:Y:S01]  /*12b0*/  FSETP.GT.AND P0, PT, |R0|, 152, PT ;  /* 0x431800000000780b */ /* 0x000fe20003f04200 */
[----:B------:R-:W-:Y:S01]  /*12c0*/  FFMA R3, R2, R17, 0.0013391353422775864601 ;  /* 0x3aaf85ed02037423 */ /* 0x000fe20000000011 */
[----:B------:R-:W-:Y:S01]  /*12d0*/  IADD3 R20, PT, PT, R18, 0x7f000000, RZ ;  /* 0x7f00000012147810 */ /* 0x000fe20007ffe0ff */
[----:B------:R0:W1:Y:S02]  /*12e0*/  F2I.NTZ R17, R0 ;  /* 0x0000000000117305 */ /* 0x0000640000203100 */
[----:B------:R-:W-:-:S04]  /*12f0*/  FFMA R3, R2, R3, 0.0096188392490148544312 ;  /* 0x3c1d985602037423 */ /* 0x000fc80000000003 */
[----:B------:R-:W-:Y:S01]  /*1300*/  FFMA R3, R2, R3, 0.055503588169813156128 ;  /* 0x3d6357bb02037423 */ /* 0x000fe20000000003 */
[----:B0-----:R-:W-:-:S03]  /*1310*/  MOV R0, 0x3f800000 ;  /* 0x3f80000000007802 */ /* 0x001fc60000000f00 */
[----:B------:R-:W-:-:S04]  /*1320*/  FFMA R3, R2, R3, 0.24022644758224487305 ;  /* 0x3e75fdec02037423 */ /* 0x000fc80000000003 */
[----:B------:R-:W-:Y:S01]  /*1330*/  FFMA R3, R2, R3, 0.69314718246459960938 ;  /* 0x3f31721802037423 */ /* 0x000fe20000000003 */
[----:B-1----:R-:W-:-:S03]  /*1340*/  LEA R18, R17, -R18, 0x17 ;  /* 0x8000001211127211 */ /* 0x002fc600078eb8ff */
[----:B------:R-:W-:Y:S01]  /*1350*/  FFMA R3, R2, R3, 1 ;  /* 0x3f80000002037423 */ /* 0x000fe20000000003 */
[----:B------:R-:W-:-:S03]  /*1360*/  HFMA2 R2, -RZ, RZ, 1.875, 0 ;  /* 0x3f800000ff027431 */ /* 0x000fc600000001ff */
[----:B------:R-:W-:-:S04]  /*1370*/  FMUL R3, R3, R20 ;  /* 0x0000001403037220 */ /* 0x000fc80000400000 */
[----:B------:R-:W-:Y:S01]  /*1380*/  FMUL R3, R3, R18 ;  /* 0x0000001203037220 */ /* 0x000fe20000400000 */
        /* <DEDUP_REMOVED lines=12> */
.L_x_16:
[----:B------:R-:W-:Y:S05]  /*1450*/  BSYNC.RECONVERGENT B0 ;  /* 0x0000000000007941 */ /* 0x000fea0003800200 */
.L_x_15:
        /* <DEDUP_REMOVED lines=19> */
.L_x_19:
[----:B------:R-:W-:Y:S05]  /*1590*/  BSYNC.RECONVERGENT B1 ;  /* 0x0000000000017941 */ /* 0x000fea0003800200 */
.L_x_18:
[----:B------:R-:W-:Y:S05]  /*15a0*/  BSYNC.RECONVERGENT B0 ;  /* 0x0000000000007941 */ /* 0x000fea0003800200 */
.L_x_17:
[----:B------:R-:W0:Y:S01]  /*15b0*/  LDC.64 R2, c[0x0][0x3a0] ;  /* 0x0000e800ff027b82 */ /* 0x000e220000000a00 */
[----:B------:R-:W1:Y:S01]  /*15c0*/  LDCU.64 UR8, c[0x0][0x390] ;  /* 0x00007200ff0877ac */ /* 0x000e620008000a00 */
[----:B------:R-:W2:Y:S01]  /*15d0*/  LDCU UR6, c[0x0][0x38c] ;  /* 0x00007180ff0677ac */ /* 0x000ea20008000800 */
[----:B0-----:R-:W3:Y:S04]  /*15e0*/  LDG.E R13, desc[UR4][R2.64+0x4] ;  /* 0x00000404020d7981 */ /* 0x001ee8000c1e1900 */
[----:B------:R-:W4:Y:S04]  /*15f0*/  LDG.E R12, desc[UR4][R2.64] ;  /* 0x00000004020c7981 */ /* 0x000f28000c1e1900 */
[----:B------:R-:W5:Y:S01]  /*1600*/  LDG.E R17, desc[UR4][R2.64+0x8] ;  /* 0x0000080402117981 */ /* 0x000f62000c1e1900 */
[----:B-1----:R-:W-:Y:S01]  /*1610*/  FMUL R16, R16, UR8 ;  /* 0x0000000810107c20 */ /* 0x002fe20008400000 */
[----:B--2---:R-:W-:Y:S01]  /*1620*/  FMUL R15, R15, UR6 ;  /* 0x000000060f0f7c20 */ /* 0x004fe20008400000 */
[----:B------:R-:W-:-:S02]  /*1630*/  FMUL R0, R0, UR9 ;  /* 0x0000000900007c20 */ /* 0x000fc40008400000 */
[----:B---3--:R-:W-:-:S04]  /*1640*/  FMUL R14, R16, R13 ;  /* 0x0000000d100e7220 */ /* 0x008fc80000400000 */
[----:B----4-:R-:W-:-:S04]  /*1650*/  FFMA R13, R15, R12, R14 ;  /* 0x0000000c0f0d7223 */ /* 0x010fc8000000000e */
[----:B-----5:R-:W-:-:S05]  /*1660*/  FFMA R13, R0, R17, R13 ;  /* 0x00000011000d7223 */ /* 0x020fca000000000d */
[----:B------:R0:W-:Y:S04]  /*1670*/  STG.E desc[UR4][R4.64], R13 ;  /* 0x0000000d04007986 */ /* 0x0001e8000c101904 */
[----:B------:R-:W2:Y:S04]  /*1680*/  LDG.E R17, desc[UR4][R2.64+0x10] ;  /* 0x0000100402117981 */ /* 0x000ea8000c1e1900 */
[----:B------:R-:W3:Y:S04]  /*1690*/  LDG.E R12, desc[UR4][R2.64+0xc] ;  /* 0x00000c04020c7981 */ /* 0x000ee8000c1e1900 */
[----:B------:R-:W4:Y:S01]  /*16a0*/  LDG.E R18, desc[UR4][R2.64+0x14] ;  /* 0x0000140402127981 */ /* 0x000f22000c1e1900 */
[----:B0-----:R-:W0:Y:S01]  /*16b0*/  LDC R13, c[0x0][0x398] ;  /* 0x0000e600ff0d7b82 */ /* 0x001e220000000800 */
[----:B--2---:R-:W-:-:S04]  /*16c0*/  FMUL R14, R16, R17 ;  /* 0x00000011100e7220 */ /* 0x004fc80000400000 */
[----:B---3--:R-:W-:-:S04]  /*16d0*/  FFMA R17, R15, R12, R14 ;  /* 0x0000000c0f117223 */ /* 0x008fc8000000000e */
[----:B----4-:R-:W-:-:S05]  /*16e0*/  FFMA R17, R0, R18, R17 ;  /* 0x0000001200117223 */ /* 0x010fca0000000011 */
[----:B------:R1:W-:Y:S04]  /*16f0*/  STG.E desc[UR4][R8.64], R17 ;  /* 0x0000001108007986 */ /* 0x0003e8000c101904 */
[----:B------:R-:W2:Y:S04]  /*1700*/  LDG.E R19, desc[UR4][R2.64+0x1c] ;  /* 0x00001c0402137981 */ /* 0x000ea8000c1e1900 */
[----:B------:R-:W3:Y:S04]  /*1710*/  LDG.E R12, desc[UR4][R2.64+0x18] ;  /* 0x00001804020c7981 */ /* 0x000ee8000c1e1900 */
[----:B------:R-:W4:Y:S01]  /*1720*/  LDG.E R14, desc[UR4][R2.64+0x20] ;  /* 0x00002004020e7981 */ /* 0x000f22000c1e1900 */
[----:B--2---:R-:W-:-:S04]  /*1730*/  FMUL R16, R16, R19 ;  /* 0x0000001310107220 */ /* 0x004fc80000400000 */
[----:B---3--:R-:W-:-:S04]  /*1740*/  FFMA R15, R15, R12, R16 ;  /* 0x0000000c0f0f7223 */ /* 0x008fc80000000010 */
[----:B----4-:R-:W-:Y:S01]  /*1750*/  FFMA R15, R0, R14, R15 ;  /* 0x0000000e000f7223 */ /* 0x010fe2000000000f */
[----:B0-----:R-:W-:-:S04]  /*1760*/  IADD3 R0, PT, PT, R13, 0x1800000, RZ ;  /* 0x018000000d007810 */ /* 0x001fc80007ffe0ff */
[----:B------:R1:W-:Y:S01]  /*1770*/  STG.E desc[UR4][R10.64], R15 ;  /* 0x0000000f0a007986 */ /* 0x0003e2000c101904 */
[----:B------:R-:W-:-:S04]  /*1780*/  LOP3.LUT R0, R0, 0x7f800000, RZ, 0xc0, !PT ;  /* 0x7f80000000007812 */ /* 0x000fc800078ec0ff */
[----:B------:R-:W-:-:S13]  /*1790*/  ISETP.GT.U32.AND P0, PT, R0, 0x1ffffff, PT ;  /* 0x01ffffff0000780c */ /* 0x000fda0003f04070 */
[----:B-1----:R-:W-:Y:S05]  /*17a0*/  @P0 BRA `(.L_x_20) ;  /* 0x00000000000c0947 */ /* 0x002fea0003800000 */
[----:B------:R-:W-:-:S07]  /*17b0*/  MOV R2, 0x17d0 ;  /* 0x000017d000027802 */ /* 0x000fce0000000f00 */
[----:B------:R-:W-:Y:S05]  /*17c0*/  CALL.REL.NOINC `($__internal_0_$__cuda_sm20_rcp_rn_f32_slowpath) ;  /* 0x0000001000f47944 */ /* 0x000fea0003c00000 */
[----:B------:R-:W-:Y:S05]  /*17d0*/  BRA `(.L_x_21) ;  /* 0x0000000000107947 */ /* 0x000fea0003800000 */
.L_x_20:
[----:B------:R-:W0:Y:S02]  /*17e0*/  MUFU.RCP R0, R13 ;  /* 0x0000000d00007308 */ /* 0x000e240000001000 */
[----:B0-----:R-:W-:-:S04]  /*17f0*/  FFMA R2, R0, R13, -1 ;  /* 0xbf80000000027423 */ /* 0x001fc8000000000d */
[----:B------:R-:W-:-:S04]  /*1800*/  FADD.FTZ R3, -R2, -RZ ;  /* 0x800000ff02037221 */ /* 0x000fc80000010100 */
[----:B------:R-:W-:-:S07]  /*1810*/  FFMA R0, R0, R3, R0 ;  /* 0x0000000300007223 */ /* 0x000fce0000000000 */
.L_x_21:
[----:B------:R-:W2:Y:S01]  /*1820*/  LDG.E R3, desc[UR4][R4.64] ;  /* 0x0000000404037981 */ /* 0x000ea2000c1e1900 */
[----:B------:R-:W-:Y:S01]  /*1830*/  BSSY.RECONVERGENT B0, `(.L_x_22) ;  /* 0x000005a000007945 */ /* 0x000fe20003800200 */
[C---:B--2---:R-:W-:Y:S01]  /*1840*/  FMUL R2, |R3|.reuse, 16777216 ;  /* 0x4b80000003027820 */ /* 0x044fe20000400200 */
[----:B------:R-:W-:-:S04]  /*1850*/  FSETP.GEU.AND P0, PT, |R3|, 1.175494350822287508e-38, PT ;  /* 0x008000000300780b */ /* 0x000fc80003f0e200 */
[----:B------:R-:W-:Y:S02]  /*1860*/  FSEL R2, R2, |R3|, !P0 ;  /* 0x4000000302027208 */ /* 0x000fe40004000000 */
[----:B------:R-:W-:Y:S02]  /*1870*/  FSEL R13, RZ, -24, P0 ;  /* 0xc1c00000ff0d7808 */ /* 0x000fe40000000000 */
[----:B------:R-:W-:-:S04]  /*1880*/  IADD3 R12, PT, PT, R2, -0x3f3504f3, RZ ;  /* 0xc0cafb0d020c7810 */ /* 0x000fc80007ffe0ff */
[----:B------:R-:W-:-:S04]  /*1890*/  LOP3.LUT R15, R12, 0xff800000, RZ, 0xc0, !PT ;  /* 0xff8000000c0f7812 */ /* 0x000fc800078ec0ff */
[-C--:B------:R-:W-:Y:S02]  /*18a0*/  IADD3 R2, PT, PT, R2, -R15.reuse, RZ ;  /* 0x8000000f02027210 */ /* 0x080fe40007ffe0ff */
[----:B------:R-:W-:-:S03]  /*18b0*/  I2FP.F32.S32 R14, R15 ;  /* 0x0000000f000e7245 */ /* 0x000fc60000201400 */
[C---:B------:R-:W-:Y:S01]  /*18c0*/  FADD R16, R2.reuse, 1 ;  /* 0x3f80000002107421 */ /* 0x040fe20000000000 */
[----:B------:R-:W-:Y:S01]  /*18d0*/  FADD R17, R2, -1 ;  /* 0xbf80000002117421 */ /* 0x000fe20000000000 */
[----:B------:R-:W-:Y:S02]  /*18e0*/  HFMA2 R2, -RZ, RZ, 0.771484375, 0.21533203125 ;  /* 0x3a2c32e4ff027431 */ /* 0x000fe400000001ff */
[----:B------:R-:W-:Y:S01]  /*18f0*/  FFMA R15, R14, 1.1920928955078125e-07, R13 ;  /* 0x340000000e0f7823 */ /* 0x000fe2000000000d */
[----:B------:R-:W-:Y:S01]  /*1900*/  FADD R19, R17, R17 ;  /* 0x0000001111137221 */ /* 0x000fe20000000000 */
[----:B------:R-:W0:Y:S03]  /*1910*/  MUFU.RCP R16, R16 ;  /* 0x0000001000107308 */ /* 0x000e260000001000 */
        /* <DEDUP_REMOVED lines=19> */
[----:B------:R-:W-:Y:S01]  /*1a50*/  FMUL R15, R12, R0 ;  /* 0x000000000c0f7220 */ /* 0x000fe20000400000 */
[----:B------:R-:W-:-:S03]  /*1a60*/  FADD R13, -R13, R12 ;  /* 0x0000000c0d0d7221 */ /* 0x000fc60000000100 */
[----:B------:R-:W0:Y:S01]  /*1a70*/  FRND R16, R15 ;  /* 0x0000000f00107307 */ /* 0x000e220000201000 */
[----:B------:R-:W-:Y:S01]  /*1a80*/  FADD R13, R14, -R13 ;  /* 0x8000000d0e0d7221 */ /* 0x000fe20000000000 */
[-C--:B------:R-:W-:Y:S01]  /*1a90*/  FFMA R12, R12, R0.reuse, -R15 ;  /* 0x000000000c0c7223 */ /* 0x080fe2000000080f */
[C---:B------:R-:W-:Y:S02]  /*1aa0*/  FSETP.GT.AND P1, PT, |R15|.reuse, 152, PT ;  /* 0x431800000f00780b */ /* 0x040fe40003f24200 */
[----:B------:R-:W-:Y:S01]  /*1ab0*/  FSETP.GEU.AND P2, PT, R15, RZ, PT ;  /* 0x000000ff0f00720b */ /* 0x000fe20003f4e000 */
[----:B------:R-:W-:Y:S01]  /*1ac0*/  FFMA R13, R13, R0, R12 ;  /* 0x000000000d0d7223 */ /* 0x000fe2000000000c */
[----:B------:R-:W-:Y:S01]  /*1ad0*/  MOV R12, 0x391fcb8e ;  /* 0x391fcb8e000c7802 */ /* 0x000fe20000000f00 */
[----:B------:R-:W1:Y:S01]  /*1ae0*/  F2I.NTZ R18, R15 ;  /* 0x0000000f00127305 */ /* 0x000e620000203100 */
[----:B0-----:R-:W-:Y:S01]  /*1af0*/  FADD R14, R15, -R16 ;  /* 0x800000100f0e7221 */ /* 0x001fe20000000000 */
[----:B------:R-:W-:-:S03]  /*1b00*/  FSETP.GT.AND P0, PT, R16, RZ, PT ;  /* 0x000000ff1000720b */ /* 0x000fc60003f04000 */
[----:B------:R-:W-:Y:S01]  /*1b10*/  FADD R17, R13, R14 ;  /* 0x0000000e0d117221 */ /* 0x000fe20000000000 */
[C---:B------:R-:W-:Y:S01]  /*1b20*/  FMUL R13, R0.reuse, 0.5 ;  /* 0x3f000000000d7820 */ /* 0x040fe20000400000 */
[----:B------:R-:W-:Y:S02]  /*1b30*/  SEL R19, RZ, 0x83000000, P0 ;  /* 0x83000000ff137807 */ /* 0x000fe40000000000 */
[----:B------:R-:W-:Y:S01]  /*1b40*/  FFMA R14, R17, R12, 0.0013391353422775864601 ;  /* 0x3aaf85ed110e7423 */ /* 0x000fe2000000000c */
[----:B------:R-:W-:Y:S02]  /*1b50*/  FSETP.NEU.AND P0, PT, R3, 1, PT ;  /* 0x3f8000000300780b */ /* 0x000fe40003f0d000 */
[----:B------:R-:W0:Y:S01]  /*1b60*/  FRND.TRUNC R13, R13 ;  /* 0x0000000d000d7307 */ /* 0x000e22000020d000 */
[----:B------:R-:W-:Y:S01]  /*1b70*/  FFMA R14, R17, R14, 0.0096188392490148544312 ;  /* 0x3c1d9856110e7423 */ /* 0x000fe2000000000e */
[----:B------:R-:W-:Y:S02]  /*1b80*/  FSETP.EQ.OR P0, PT, R0, RZ, !P0 ;  /* 0x000000ff0000720b */ /* 0x000fe40004702400 */
[----:B------:R-:W-:Y:S01]  /*1b90*/  IADD3 R21, PT, PT, R19, 0x7f000000, RZ ;  /* 0x7f00000013157810 */ /* 0x000fe20007ffe0ff */
[----:B------:R-:W-:Y:S01]  /*1ba0*/  FFMA R14, R17, R14, 0.055503588169813156128 ;  /* 0x3d6357bb110e7423 */ /* 0x000fe2000000000e */
[----:B-1----:R-:W-:-:S03]  /*1bb0*/  LEA R19, R18, -R19, 0x17 ;  /* 0x8000001312137211 */ /* 0x002fc600078eb8ff */
[----:B------:R-:W-:-:S04]  /*1bc0*/  FFMA R14, R17, R14, 0.24022644758224487305 ;  /* 0x3e75fdec110e7423 */ /* 0x000fc8000000000e */
[----:B------:R-:W-:Y:S01]  /*1bd0*/  FFMA R14, R17, R14, 0.69314718246459960938 ;  /* 0x3f317218110e7423 */ /* 0x000fe2000000000e */
[----:B0-----:R-:W-:-:S03]  /*1be0*/  FADD R13, R13, R13 ;  /* 0x0000000d0d0d7221 */ /* 0x001fc60000000000 */
[----:B------:R-:W-:Y:S01]  /*1bf0*/  FFMA R14, R17, R14, 1 ;  /* 0x3f800000110e7423 */ /* 0x000fe2000000000e */
[----:B------:R-:W-:Y:S02]  /*1c00*/  HFMA2 R17, -RZ, RZ, 1.875, 0 ;  /* 0x3f800000ff117431 */ /* 0x000fe400000001ff */
[----:B------:R-:W-:Y:S01]  /*1c10*/  FADD R13, -R13, R0 ;  /* 0x000000000d0d7221 */ /* 0x000fe20000000100 */
[----:B------:R-:W-:-:S04]  /*1c20*/  FMUL R14, R14, R21 ;  /* 0x000000150e0e7220 */ /* 0x000fc80000400000 */
[----:B------:R-:W-:Y:S01]  /*1c30*/  FMUL R14, R14, R19 ;  /* 0x000000130e0e7220 */ /* 0x000fe20000400000 */
[----:B------:R-:W-:Y:S01]  /*1c40*/  @P1 FSEL R14, RZ, +INF , !P2 ;  /* 0x7f800000ff0e1808 */ /* 0x000fe20005000000 */
[----:B------:R-:W-:Y:S06]  /*1c50*/  @P0 BRA `(.L_x_23) ;  /* 0x00000000005c0947 */ /* 0x000fec0003800000 */
[----:B------:R-:W-:-:S04]  /*1c60*/  FSETP.NAN.AND P0, PT, |R0|, |R0|, PT ;  /* 0x400000000000720b */ /* 0x000fc80003f08200 */
[----:B------:R-:W-:-:S13]  /*1c70*/  FSETP.NUM.AND P0, PT, |R3|, |R3|, !P0 ;  /* 0x400000030300720b */ /* 0x000fda0004707200 */
[----:B------:R-:W-:Y:S01]  /*1c80*/  @!P0 FADD R17, R3, R0 ;  /* 0x0000000003118221 */ /* 0x000fe20000000000 */
[----:B------:R-:W-:Y:S06]  /*1c90*/  @!P0 BRA `(.L_x_23) ;  /* 0x00000000004c8947 */ /* 0x000fec0003800000 */
[----:B------:R-:W-:-:S04]  /*1ca0*/  FSETP.NEU.AND P0, PT, |R3|, +INF , PT ;  /* 0x7f8000000300780b */ /* 0x000fc80003f0d200 */
[----:B------:R-:W-:-:S04]  /*1cb0*/  FSETP.NEU.AND P0, PT, R3, RZ, P0 ;  /* 0x000000ff0300720b */ /* 0x000fc8000070d000 */
[----:B------:R-:W-:Y:S02]  /*1cc0*/  FSETP.GEU.OR P1, PT, R0, RZ, P0 ;  /* 0x000000ff0000720b */ /* 0x000fe4000072e400 */
[----:B------:R-:W-:-:S07]  /*1cd0*/  FSETP.NEU.AND P2, PT, |R13|, 1, !P0 ;  /* 0x3f8000000d00780b */ /* 0x000fce000474d200 */
[----:B------:R-:W-:-:S05]  /*1ce0*/  @!P0 FADD R15, R3, R3 ;  /* 0x00000003030f8221 */ /* 0x000fca0000000000 */
[----:B------:R-:W-:-:S04]  /*1cf0*/  @!P1 LOP3.LUT R15, R15, 0x7f800000, RZ, 0x3c, !PT ;  /* 0x7f8000000f0f9812 */ /* 0x000fc800078e3cff */
[----:B------:R-:W-:-:S04]  /*1d00*/  @P2 LOP3.LUT R15, R15, 0x7fffffff, RZ, 0xc0, !PT ;  /* 0x7fffffff0f0f2812 */ /* 0x000fc800078ec0ff */
[----:B------:R-:W-:Y:S01]  /*1d10*/  @!P0 MOV R17, R15 ;  /* 0x0000000f00118202 */ /* 0x000fe20000000f00 */
[----:B------:R-:W-:Y:S06]  /*1d20*/  @!P0 BRA `(.L_x_23) ;  /* 0x0000000000288947 */ /* 0x000fec0003800000 */
[----:B------:R-:W-:Y:S02]  /*1d30*/  FSETP.NEU.AND P0, PT, |R0|, +INF , PT ;  /* 0x7f8000000000780b */ /* 0x000fe40003f0d200 */
[----:B------:R-:W-:-:S13]  /*1d40*/  FSETP.EQ.AND P1, PT, R3, -1, PT ;  /* 0xbf8000000300780b */ /* 0x000fda0003f22000 */
[----:B------:R-:W-:Y:S05]  /*1d50*/  @!P0 BRA P1, `(.L_x_23) ;  /* 0x00000000001c8947 */ /* 0x000fea0000800000 */
[----:B------:R-:W-:Y:S02]  /*1d60*/  FSETP.GEU.AND P1, PT, R3, RZ, PT ;  /* 0x000000ff0300720b */ /* 0x000fe40003f2e000 */
[----:B------:R-:W-:-:S11]  /*1d70*/  MOV R17, R14 ;  /* 0x0000000e00117202 */ /* 0x000fd60000000f00 */
[----:B------:R-:W0:Y:S01]  /*1d80*/  @!P1 FRND.FLOOR R3, R0 ;  /* 0x0000000000039307 */ /* 0x000e220000205000 */
[----:B------:R-:W-:Y:S02]  /*1d90*/  @!P1 FSETP.NEU.AND P2, PT, |R13|, 1, PT ;  /* 0x3f8000000d00980b */ /* 0x000fe40003f4d200 */
[----:B0-----:R-:W-:Y:S02]  /*1da0*/  @!P1 FSETP.NEU.AND P0, PT, R0, R3, PT ;  /* 0x000000030000920b */ /* 0x001fe40003f0d000 */
[----:B------:R-:W-:-:S04]  /*1db0*/  @!P1 FSEL R3, R14, -R14, P2 ;  /* 0x8000000e0e039208 */ /* 0x000fc80001000000 */
[----:B------:R-:W-:-:S07]  /*1dc0*/  @!P1 FSEL R17, R3, +QNAN , !P0 ;  /* 0x7fffffff03119808 */ /* 0x000fce0004000000 */
.L_x_23:
[----:B------:R-:W-:Y:S05]  /*1dd0*/  BSYNC.RECONVERGENT B0 ;  /* 0x0000000000007941 */ /* 0x000fea0003800200 */
.L_x_22:
[----:B------:R0:W-:Y:S04]  /*1de0*/  STG.E desc[UR4][R4.64], R17 ;  /* 0x0000001104007986 */ /* 0x0001e8000c101904 */
        /* <DEDUP_REMOVED lines=12> */
[----:B------:R-:W-:-:S03]  /*1eb0*/  FFMA R19, R19, 1.1920928955078125e-07, R16 ;  /* 0x3400000013137823 */ /* 0x000fc60000000010 */
[----:B------:R-:W-:Y:S01]  /*1ec0*/  FADD R14, R21, R21 ;  /* 0x00000015150e7221 */ /* 0x000fe20000000000 */
[----:B------:R-:W1:Y:S03]  /*1ed0*/  MUFU.RCP R15, R15 ;  /* 0x0000000f000f7308 */ /* 0x000e660000001000 */
[----:B-1----:R-:W-:-:S04]  /*1ee0*/  FMUL R14, R15, R14 ;  /* 0x0000000e0f0e7220 */ /* 0x002fc80000400000 */
[----:B------:R-:W-:Y:S01]  /*1ef0*/  FADD R18, R21, -R14 ;  /* 0x8000000e15127221 */ /* 0x000fe20000000000 */
[C---:B0-----:R-:W-:Y:S01]  /*1f00*/  FMUL R17, R14.reuse, R14 ;  /* 0x0000000e0e117220 */ /* 0x041fe20000400000 */
        /* <DEDUP_REMOVED lines=23> */
[----:B------:R-:W-:Y:S02]  /*2080*/  FFMA R14, R17, R0, R14 ;  /* 0x00000000110e7223 */ /* 0x000fe4000000000e */
[----:B------:R-:W1:Y:S01]  /*2090*/  F2I.NTZ R16, R15 ;  /* 0x0000000f00107305 */ /* 0x000e620000203100 */
[----:B0-----:R-:W-:Y:S01]  /*20a0*/  FADD R17, R15, -R18 ;  /* 0x800000120f117221 */ /* 0x001fe20000000000 */
[----:B------:R-:W-:-:S03]  /*20b0*/  FSETP.GT.AND P0, PT, R18, RZ, PT ;  /* 0x000000ff1200720b */ /* 0x000fc60003f04000 */
[----:B------:R-:W-:Y:S01]  /*20c0*/  FADD R17, R14, R17 ;  /* 0x000000110e117221 */ /* 0x000fe20000000000 */
[----:B------:R-:W-:Y:S02]  /*20d0*/  SEL R19, RZ, 0x83000000, P0 ;  /* 0x83000000ff137807 */ /* 0x000fe40000000000 */
[----:B------:R-:W-:Y:S01]  /*20e0*/  FSETP.NEU.AND P0, PT, R3, 1, PT ;  /* 0x3f8000000300780b */ /* 0x000fe20003f0d000 */
[----:B------:R-:W-:Y:S01]  /*20f0*/  FFMA R14, R17, R12, 0.0013391353422775864601 ;  /* 0x3aaf85ed110e7423 */ /* 0x000fe2000000000c */
[----:B------:R-:W-:Y:S02]  /*2100*/  IADD3 R21, PT, PT, R19, 0x7f000000, RZ ;  /* 0x7f00000013157810 */ /* 0x000fe40007ffe0ff */
[----:B------:R-:W-:Y:S01]  /*2110*/  FSETP.EQ.OR P0, PT, R0, RZ, !P0 ;  /* 0x000000ff0000720b */ /* 0x000fe20004702400 */
[----:B------:R-:W-:Y:S01]  /*2120*/  FFMA R14, R17, R14, 0.0096188392490148544312 ;  /* 0x3c1d9856110e7423 */ /* 0x000fe2000000000e */
[----:B-1----:R-:W-:-:S03]  /*2130*/  LEA R19, R16, -R19, 0x17 ;  /* 0x8000001310137211 */ /* 0x002fc600078eb8ff */
[----:B------:R-:W-:-:S04]  /*2140*/  FFMA R14, R17, R14, 0.055503588169813156128 ;  /* 0x3d6357bb110e7423 */ /* 0x000fc8000000000e */
[----:B------:R-:W-:-:S04]  /*2150*/  FFMA R14, R17, R14, 0.24022644758224487305 ;  /* 0x3e75fdec110e7423 */ /* 0x000fc8000000000e */
[----:B------:R-:W-:-:S04]  /*2160*/  FFMA R14, R17, R14, 0.69314718246459960938 ;  /* 0x3f317218110e7423 */ /* 0x000fc8000000000e */
[----:B------:R-:W-:Y:S01]  /*2170*/  FFMA R14, R17, R14, 1 ;  /* 0x3f800000110e7423 */ /* 0x000fe2000000000e */
[----:B------:R-:W-:-:S03]  /*2180*/  HFMA2 R17, -RZ, RZ, 1.875, 0 ;  /* 0x3f800000ff117431 */ /* 0x000fc600000001ff */
        /* <DEDUP_REMOVED lines=27> */
.L_x_25:
[----:B------:R-:W-:Y:S05]  /*2340*/  BSYNC.RECONVERGENT B0 ;  /* 0x0000000000007941 */ /* 0x000fea0003800200 */
.L_x_24:
        /* <DEDUP_REMOVED lines=43> */
[----:B0-----:R-:W-:Y:S01]  /*2600*/  FADD R17, R15, -R14 ;  /* 0x8000000e0f117221 */ /* 0x001fe20000000000 */
[----:B------:R-:W-:-:S03]  /*2610*/  FSETP.GT.AND P0, PT, R14, RZ, PT ;  /* 0x000000ff0e00720b */ /* 0x000fc60003f04000 */
[----:B------:R-:W-:Y:S01]  /*2620*/  FADD R17, R2, R17 ;  /* 0x0000001102117221 */ /* 0x000fe20000000000 */
[----:B------:R-:W-:Y:S01]  /*2630*/  SEL R19, RZ, 0x83000000, P0 ;  /* 0x83000000ff137807 */ /* 0x000fe20000000000 */
[----:B------:R0:W1:Y:S01]  /*2640*/  F2I.NTZ R2, R15 ;  /* 0x0000000f00027305 */ /* 0x0000620000203100 */
[----:B------:R-:W-:Y:S01]  /*2650*/  FSETP.NEU.AND P0, PT, R3, 1, PT ;  /* 0x3f8000000300780b */ /* 0x000fe20003f0d000 */
[----:B------:R-:W-:Y:S01]  /*2660*/  FFMA R12, R17, R12, 0.0013391353422775864601 ;  /* 0x3aaf85ed110c7423 */ /* 0x000fe2000000000c */
[----:B------:R-:W-:Y:S02]  /*2670*/  IADD3 R21, PT, PT, R19, 0x7f000000, RZ ;  /* 0x7f00000013157810 */ /* 0x000fe40007ffe0ff */
[----:B------:R-:W-:Y:S01]  /*2680*/  FSETP.EQ.OR P0, PT, R0, RZ, !P0 ;  /* 0x000000ff0000720b */ /* 0x000fe20004702400 */
[----:B------:R-:W-:Y:S01]  /*2690*/  FFMA R12, R17, R12, 0.0096188392490148544312 ;  /* 0x3c1d9856110c7423 */ /* 0x000fe2000000000c */
[----:B0-----:R-:W-:-:S03]  /*26a0*/  HFMA2 R15, -RZ, RZ, 1.875, 0 ;  /* 0x3f800000ff0f7431 */ /* 0x001fc600000001ff */
[----:B------:R-:W-:-:S04]  /*26b0*/  FFMA R12, R17, R12, 0.055503588169813156128 ;  /* 0x3d6357bb110c7423 */ /* 0x000fc8000000000c */
[----:B------:R-:W-:Y:S01]  /*26c0*/  FFMA R12, R17, R12, 0.24022644758224487305 ;  /* 0x3e75fdec110c7423 */ /* 0x000fe2000000000c */
[----:B-1----:R-:W-:-:S03]  /*26d0*/  LEA R19, R2, -R19, 0x17 ;  /* 0x8000001302137211 */ /* 0x002fc600078eb8ff */
[----:B------:R-:W-:-:S04]  /*26e0*/  FFMA R12, R17, R12, 0.69314718246459960938 ;  /* 0x3f317218110c7423 */ /* 0x000fc8000000000c */
[----:B------:R-:W-:-:S04]  /*26f0*/  FFMA R12, R17, R12, 1 ;  /* 0x3f800000110c7423 */ /* 0x000fc8000000000c */
        /* <DEDUP_REMOVED lines=23> */
[----:B------:R-:W-:-:S04]  /*2870*/  @!P0 FSETP.NEU.AND P1, PT, |R13|, 1, PT ;  /* 0x3f8000000d00880b */ /* 0x000fc80003f2d200 */
[----:B------:R-:W-:Y:S02]  /*2880*/  @!P0 FSEL R2, R12, -R12, P1 ;  /* 0x8000000c0c028208 */ /* 0x000fe40000800000 */
[----:B0-----:R-:W-:-:S04]  /*2890*/  @!P0 FSETP.NEU.AND P2, PT, R0, R3, PT ;  /* 0x000000030000820b */ /* 0x001fc80003f4d000 */
[----:B------:R-:W-:-:S09]  /*28a0*/  @!P0 FSEL R15, R2, +QNAN , !P2 ;  /* 0x7fffffff020f8808 */ /* 0x000fd20005000000 */
.L_x_27:
[----:B------:R-:W-:Y:S05]  /*28b0*/  BSYNC.RECONVERGENT B0 ;  /* 0x0000000000007941 */ /* 0x000fea0003800200 */
.L_x_26:
[----:B------:R-:W-:Y:S04]  /*28c0*/  STG.E desc[UR4][R10.64], R15 ;  /* 0x0000000f0a007986 */ /* 0x000fe8000c101904 */
[----:B------:R-:W2:Y:S02]  /*28d0*/  LDG.E R0, desc[UR4][R4.64] ;  /* 0x0000000404007981 */ /* 0x000ea4000c1e1900 */
[----:B--2---:R-:W-:-:S05]  /*28e0*/  FMUL R3, R0, 255 ;  /* 0x437f000000037820 */ /* 0x004fca0000400000 */
[----:B------:R0:W-:Y:S04]  /*28f0*/  STG.E desc[UR4][R4.64], R3 ;  /* 0x0000000304007986 */ /* 0x0001e8000c101904 */
[----:B------:R-:W2:Y:S02]  /*2900*/  LDG.E R0, desc[UR4][R8.64] ;  /* 0x0000000408007981 */ /* 0x000ea4000c1e1900 */
[----:B--2---:R-:W-:-:S05]  /*2910*/  FMUL R13, R0, 255 ;  /* 0x437f0000000d7820 */ /* 0x004fca0000400000 */
[----:B------:R1:W-:Y:S04]  /*2920*/  STG.E desc[UR4][R8.64], R13 ;  /* 0x0000000d08007986 */ /* 0x0003e8000c101904 */
[----:B------:R-:W2:Y:S02]  /*2930*/  LDG.E R0, desc[UR4][R10.64] ;  /* 0x000000040a007981 */ /* 0x000ea4000c1e1900 */
[----:B--2---:R-:W-:-:S05]  /*2940*/  FMUL R17, R0, 255 ;  /* 0x437f000000117820 */ /* 0x004fca0000400000 */
[----:B------:R-:W-:Y:S04]  /*2950*/  STG.E desc[UR4][R10.64], R17 ;  /* 0x000000110a007986 */ /* 0x000fe8000c101904 */
[----:B------:R-:W2:Y:S02]  /*2960*/  LDG.E R0, desc[UR4][R4.64] ;  /* 0x0000000404007981 */ /* 0x000ea4000c1e1900 */
[----:B--2---:R-:W-:-:S13]  /*2970*/  FSETP.GEU.AND P0, PT, R0, RZ, PT ;  /* 0x000000ff0000720b */ /* 0x004fda0003f0e000 */
[----:B------:R-:W-:Y:S04]  /*2980*/  @!P0 STG.E desc[UR4][R4.64], RZ ;  /* 0x000000ff04008986 */ /* 0x000fe8000c101904 */
[----:B------:R-:W2:Y:S02]  /*2990*/  LDG.E R0, desc[UR4][R8.64] ;  /* 0x0000000408007981 */ /* 0x000ea4000c1e1900 */
[----:B--2---:R-:W-:-:S13]  /*29a0*/  FSETP.GEU.AND P0, PT, R0, RZ, PT ;  /* 0x000000ff0000720b */ /* 0x004fda0003f0e000 */
[----:B------:R-:W-:Y:S04]  /*29b0*/  @!P0 STG.E desc[UR4][R8.64], RZ ;  /* 0x000000ff08008986 */ /* 0x000fe8000c101904 */
[----:B------:R-:W2:Y:S02]  /*29c0*/  LDG.E R0, desc[UR4][R10.64] ;  /* 0x000000040a007981 */ /* 0x000ea4000c1e1900 */
[----:B--2---:R-:W-:-:S13]  /*29d0*/  FSETP.GEU.AND P0, PT, R0, RZ, PT ;  /* 0x000000ff0000720b */ /* 0x004fda0003f0e000 */
[----:B------:R-:W-:Y:S04]  /*29e0*/  @!P0 STG.E desc[UR4][R10.64], RZ ;  /* 0x000000ff0a008986 */ /* 0x000fe8000c101904 */
[----:B------:R-:W2:Y:S02]  /*29f0*/  LDG.E R0, desc[UR4][R4.64] ;  /* 0x0000000404007981 */ /* 0x000ea4000c1e1900 */
[----:B--2---:R-:W-:-:S13]  /*2a00*/  FSETP.GT.AND P0, PT, R0, 255, PT ;  /* 0x437f00000000780b */ /* 0x004fda0003f04000 */
[----:B0-----:R-:W-:-:S05]  /*2a10*/  @P0 MOV R3, 0x437f0000 ;  /* 0x437f000000030802 */ /* 0x001fca0000000f00 */
[----:B------:R0:W-:Y:S04]  /*2a20*/  @P0 STG.E desc[UR4][R4.64], R3 ;  /* 0x0000000304000986 */ /* 0x0001e8000c101904 */
[----:B------:R-:W2:Y:S02]  /*2a30*/  LDG.E R0, desc[UR4][R8.64] ;  /* 0x0000000408007981 */ /* 0x000ea4000c1e1900 */
[----:B--2---:R-:W-:-:S13]  /*2a40*/  FSETP.GT.AND P0, PT, R0, 255, PT ;  /* 0x437f00000000780b */ /* 0x004fda0003f04000 */
[----:B-1----:R-:W-:-:S05]  /*2a50*/  @P0 MOV R13, 0x437f0000 ;  /* 0x437f0000000d0802 */ /* 0x002fca0000000f00 */
[----:B------:R-:W-:Y:S04]  /*2a60*/  @P0 STG.E desc[UR4][R8.64], R13 ;  /* 0x0000000d08000986 */ /* 0x000fe8000c101904 */
[----:B------:R-:W2:Y:S01]  /*2a70*/  LDG.E R2, desc[UR4][R10.64] ;  /* 0x000000040a027981 */ /* 0x000ea2000c1e1900 */
[----:B------:R-:W-:Y:S02]  /*2a80*/  @P0 MOV R0, 0x437f0000 ;  /* 0x437f000000000802 */ /* 0x000fe40000000f00 */
[----:B--2---:R-:W-:-:S13]  /*2a90*/  FSETP.GT.AND P1, PT, R2, 255, PT ;  /* 0x437f00000200780b */ /* 0x004fda0003f24000 */
[----:B------:R-:W-:-:S05]  /*2aa0*/  @P1 MOV R15, 0x437f0000 ;  /* 0x437f0000000f1802 */ /* 0x000fca0000000f00 */
[----:B------:R-:W-:Y:S04]  /*2ab0*/  @P1 STG.E desc[UR4][R10.64], R15 ;  /* 0x0000000f0a001986 */ /* 0x000fe8000c101904 */
[----:B------:R-:W2:Y:S04]  /*2ac0*/  @P1 LDG.E R0, desc[UR4][R8.64] ;  /* 0x0000000408001981 */ /* 0x000ea8000c1e1900 */
[----:B0-----:R-:W3:Y:S01]  /*2ad0*/  LDG.E R4, desc[UR4][R4.64] ;  /* 0x0000000404047981 */ /* 0x001ee2000c1e1900 */
[----:B------:R-:W-:-:S06]  /*2ae0*/  @P1 MOV R2, 0x437f0000 ;  /* 0x437f000000021802 */ /* 0x000fcc0000000f00 */
[----:B------:R-:W0:Y:S02]  /*2af0*/  F2I.U32.TRUNC.NTZ R2, R2 ;  /* 0x0000000200027305 */ /* 0x000e24000020f000 */
[----:B0-----:R-:W-:-:S06]  /*2b00*/  LOP3.LUT R14, R2, 0xff, RZ, 0xc0, !PT ;  /* 0x000000ff020e7812 */ /* 0x001fcc00078ec0ff */
[----:B--2---:R-:W0:Y:S08]  /*2b10*/  F2I.U32.TRUNC.NTZ R0, R0 ;  /* 0x0000000000007305 */ /* 0x004e30000020f000 */
[----:B---3--:R-:W1:Y:S01]  /*2b20*/  F2I.U32.TRUNC.NTZ R3, R4 ;  /* 0x0000000400037305 */ /* 0x008e62000020f000 */
[----:B0-----:R-:W-:-:S04]  /*2b30*/  SHF.L.U32 R12, R0, 0x8, RZ ;  /* 0x00000008000c7819 */ /* 0x001fc800000006ff */
[----:B------:R-:W-:-:S04]  /*2b40*/  LOP3.LUT R12, R12, 0xff00, RZ, 0xc0, !PT ;  /* 0x0000ff000c0c7812 */ /* 0x000fc800078ec0ff */
[----:B-1----:R-:W-:-:S04]  /*2b50*/  LEA R3, R3, R12, 0x10 ;  /* 0x0000000c03037211 */ /* 0x002fc800078e80ff */
[----:B------:R-:W-:-:S04]  /*2b60*/  IADD3 R3, PT, PT, R3, R14, RZ ;  /* 0x0000000e03037210 */ /* 0x000fc80007ffe0ff */
[----:B------:R-:W-:-:S05]  /*2b70*/  LOP3.LUT R3, R3, 0xff000000, RZ, 0xfc, !PT ;  /* 0xff00000003037812 */ /* 0x000fca00078efcff */
[----:B------:R-:W-:Y:S01]  /*2b80*/  STG.E desc[UR4][R6.64], R3 ;  /* 0x0000000306007986 */ /* 0x000fe2000c101904 */
[----:B------:R-:W-:Y:S05]  /*2b90*/  EXIT ;  /* 0x000000000000794d */ /* 0x000fea0003800000 */
        .weak           $__internal_0_$__cuda_sm20_rcp_rn_f32_slowpath
        .type           $__internal_0_$__cuda_sm20_rcp_rn_f32_slowpath,@function
        .size           $__internal_0_$__cuda_sm20_rcp_rn_f32_slowpath,($__internal_1_$__cuda_sm3x_div_rn_noftz_f32_slowpath - $__internal_0_$__cuda_sm20_rcp_rn_f32_slowpath)
$__internal_0_$__cuda_sm20_rcp_rn_f32_slowpath:
[----:B------:R-:W0:Y:S02]  /*2ba0*/  LDC R0, c[0x0][0x398] ;  /* 0x0000e600ff007b82 */ /* 0x000e240000000800 */
[----:B0-----:R-:W-:-:S04]  /*2bb0*/  SHF.L.U32 R12, R0, 0x1, RZ ;  /* 0x00000001000c7819 */ /* 0x001fc800000006ff */
[----:B------:R-:W-:-:S04]  /*2bc0*/  SHF.R.U32.HI R3, RZ, 0x18, R12 ;  /* 0x00000018ff037819 */ /* 0x000fc8000001160c */
[----:B------:R-:W-:-:S13]  /*2bd0*/  ISETP.NE.U32.AND P0, PT, R3, RZ, PT ;  /* 0x000000ff0300720c */ /* 0x000fda0003f05070 */
[----:B------:R-:W-:Y:S05]  /*2be0*/  @P0 BRA `(.L_x_28) ;  /* 0x0000000000280947 */ /* 0x000fea0003800000 */
[----:B------:R-:W-:-:S13]  /*2bf0*/  ISETP.NE.AND P0, PT, R12, RZ, PT ;  /* 0x000000ff0c00720c */ /* 0x000fda0003f05270 */
[----:B------:R0:W1:Y:S01]  /*2c00*/  @!P0 MUFU.RCP R3, R0 ;  /* 0x0000000000038308 */ /* 0x0000620000001000 */
[----:B------:R-:W-:Y:S05]  /*2c10*/  @!P0 BRA `(.L_x_29) ;  /* 0x0000000000a48947 */ /* 0x000fea0003800000 */
[----:B------:R-:W-:-:S04]  /*2c20*/  FFMA R12, R0, 1.84467440737095516160e+19, RZ ;  /* 0x5f800000000c7823 */ /* 0x000fc800000000ff */
[----:B-1----:R-:W0:Y:S02]  /*2c30*/  MUFU.RCP R3, R12 ;  /* 0x0000000c00037308 */ /* 0x002e240000001000 */
[----:B0-----:R-:W-:-:S04]  /*2c40*/  FFMA R0, R12, R3, -1 ;  /* 0xbf8000000c007423 */ /* 0x001fc80000000003 */
[----:B------:R-:W-:-:S04]  /*2c50*/  FADD.FTZ R0, -R0, -RZ ;  /* 0x800000ff00007221 */ /* 0x000fc80000010100 */
[----:B------:R-:W-:-:S04]  /*2c60*/  FFMA R0, R3, R0, R3 ;  /* 0x0000000003007223 */ /* 0x000fc80000000003 */
[----:B------:R-:W-:Y:S01]  /*2c70*/  FFMA R3, R0, 1.84467440737095516160e+19, RZ ;  /* 0x5f80000000037823 */ /* 0x000fe200000000ff */
[----:B------:R-:W-:Y:S06]  /*2c80*/  BRA `(.L_x_29) ;  /* 0x0000000000887947 */ /* 0x000fec0003800000 */
.L_x_28:
[----:B------:R-:W-:-:S04]  /*2c90*/  IADD3 R12, PT, PT, R3, -0xfd, RZ ;  /* 0xffffff03030c7810 */ /* 0x000fc80007ffe0ff */
[----:B------:R-:W-:-:S13]  /*2ca0*/  ISETP.GT.U32.AND P0, PT, R12, 0x1, PT ;  /* 0x000000010c00780c */ /* 0x000fda0003f04070 */
[----:B------:R-:W-:Y:S05]  /*2cb0*/  @P0 BRA `(.L_x_30) ;  /* 0x0000000000780947 */ /* 0x000fea0003800000 */
[----:B------:R-:W-:Y:S01]  /*2cc0*/  LOP3.LUT R13, R0, 0x7fffff, RZ, 0xc0, !PT ;  /* 0x007fffff000d7812 */ /* 0x000fe200078ec0ff */
[----:B------:R-:W-:-:S03]  /*2cd0*/  HFMA2 R17, -RZ, RZ, 0, 1.78813934326171875e-07 ;  /* 0x00000003ff117431 */ /* 0x000fc600000001ff */
[----:B------:R-:W-:-:S04]  /*2ce0*/  LOP3.LUT R13, R13, 0x3f800000, RZ, 0xfc, !PT ;  /* 0x3f8000000d0d7812 */ /* 0x000fc800078efcff */
[----:B------:R-:W0:Y:S01]  /*2cf0*/  MUFU.RCP R14, R13 ;  /* 0x0000000d000e7308 */ /* 0x000e220000001000 */
[----:B------:R-:W-:Y:S01]  /*2d00*/  SHF.L.U32 R18, R17, R12, RZ ;  /* 0x0000000c11127219 */ /* 0x000fe200000006ff */
[----:B0-----:R-:W-:-:S04]  /*2d10*/  FFMA R15, R13, R14, -1 ;  /* 0xbf8000000d0f7423 */ /* 0x001fc8000000000e */
[----:B------:R-:W-:-:S04]  /*2d20*/  FADD.FTZ R15, -R15, -RZ ;  /* 0x800000ff0f0f7221 */ /* 0x000fc80000010100 */
[CCC-:B------:R-:W-:Y:S01]  /*2d30*/  FFMA.RM R16, R14.reuse, R15.reuse, R14.reuse ;  /* 0x0000000f0e107223 */ /* 0x1c0fe2000000400e */
[----:B------:R-:W-:-:S04]  /*2d40*/  FFMA.RP R15, R14, R15, R14 ;  /* 0x0000000f0e0f7223 */ /* 0x000fc8000000800e */
[C---:B------:R-:W-:Y:S02]  /*2d50*/  LOP3.LUT R14, R16.reuse, 0x7fffff, RZ, 0xc0, !PT ;  /* 0x007fffff100e7812 */ /* 0x040fe400078ec0ff */
[----:B------:R-:W-:Y:S02]  /*2d60*/  FSETP.NEU.FTZ.AND P0, PT, R16, R15, PT ;  /* 0x0000000f1000720b */ /* 0x000fe40003f1d000 */
[----:B------:R-:W-:Y:S02]  /*2d70*/  LOP3.LUT R15, R14, 0x800000, RZ, 0xfc, !PT ;  /* 0x008000000e0f7812 */ /* 0x000fe400078efcff */
[----:B------:R-:W-:Y:S02]  /*2d80*/  SEL R14, RZ, 0xffffffff, !P0 ;  /* 0xffffffffff0e7807 */ /* 0x000fe40004000000 */
[----:B------:R-:W-:Y:S02]  /*2d90*/  LOP3.LUT R13, R18, R15, RZ, 0xc0, !PT ;  /* 0x0000000f120d7212 */ /* 0x000fe400078ec0ff */
[----:B------:R-:W-:-:S02]  /*2da0*/  IADD3 R14, PT, PT, -R14, RZ, RZ ;  /* 0x000000ff0e0e7210 */ /* 0x000fc40007ffe1ff */
[-C--:B------:R-:W-:Y:S02]  /*2db0*/  SHF.R.U32.HI R13, RZ, R12.reuse, R13 ;  /* 0x0000000cff0d7219 */ /* 0x080fe4000001160d */
[----:B------:R-:W-:Y:S02]  /*2dc0*/  LOP3.LUT P1, RZ, R14, R12, R15, 0xf8, !PT ;  /* 0x0000000c0eff7212 */ /* 0x000fe4000782f80f */
[C---:B------:R-:W-:Y:S02]  /*2dd0*/  LOP3.LUT P0, RZ, R13.reuse, 0x1, RZ, 0xc0, !PT ;  /* 0x000000010dff7812 */ /* 0x040fe4000780c0ff */
[----:B------:R-:W-:-:S04]  /*2de0*/  LOP3.LUT P2, RZ, R13, 0x2, RZ, 0xc0, !PT ;  /* 0x000000020dff7812 */ /* 0x000fc8000784c0ff */
[----:B------:R-:W-:Y:S02]  /*2df0*/  PLOP3.LUT P0, PT, P0, P1, P2, 0xe0, 0x0 ;  /* 0x000000000000781c */ /* 0x000fe40000703c20 */
[----:B------:R-:W-:Y:S02]  /*2e00*/  LOP3.LUT P1, RZ, R0, 0x7fffff, RZ, 0xc0, !PT ;  /* 0x007fffff00ff7812 */ /* 0x000fe4000782c0ff */
[----:B------:R-:W-:-:S04]  /*2e10*/  SEL R12, RZ, 0x1, !P0 ;  /* 0x00000001ff0c7807 */ /* 0x000fc80004000000 */
[----:B------:R-:W-:-:S04]  /*2e20*/  IADD3 R12, PT, PT, -R12, RZ, RZ ;  /* 0x000000ff0c0c7210 */ /* 0x000fc80007ffe1ff */
[----:B------:R-:W-:Y:S02]  /*2e30*/  ISETP.GE.AND P0, PT, R12, RZ, PT ;  /* 0x000000ff0c00720c */ /* 0x000fe40003f06270 */
[----:B------:R-:W-:-:S04]  /*2e40*/  IADD3 R12, PT, PT, R3, -0xfc, RZ ;  /* 0xffffff04030c7810 */ /* 0x000fc80007ffe0ff */
[----:B------:R-:W-:-:S07]  /*2e50*/  SHF.R.U32.HI R3, RZ, R12, R15 ;  /* 0x0000000cff037219 */ /* 0x000fce000001160f */
[----:B------:R-:W-:-:S04]  /*2e60*/  @!P0 IADD3 R3, PT, PT, R3, 0x1, RZ ;  /* 0x0000000103038810 */ /* 0x000fc80007ffe0ff */
[----:B------:R-:W-:-:S04]  /*2e70*/  @!P1 SHF.L.U32 R3, R3, 0x1, RZ ;  /* 0x0000000103039819 */ /* 0x000fc800000006ff */
[----:B------:R-:W-:Y:S01]  /*2e80*/  LOP3.LUT R3, R3, 0x80000000, R0, 0xf8, !PT ;  /* 0x8000000003037812 */ /* 0x000fe200078ef800 */
[----:B------:R-:W-:Y:S06]  /*2e90*/  BRA `(.L_x_29) ;  /* 0x0000000000047947 */ /* 0x000fec0003800000 */
.L_x_30:
[----:B------:R2:W3:Y:S02]  /*2ea0*/  MUFU.RCP R3, R0 ;  /* 0x0000000000037308 */ /* 0x0004e40000001000 */
.L_x_29:
[----:B0123--:R-:W-:Y:S02]  /*2eb0*/  MOV R0, R3 ;  /* 0x0000000300007202 */ /* 0x00ffe40000000f00 */
[----:B------:R-:W-:-:S04]  /*2ec0*/  MOV R3, 0x0 ;  /* 0x0000000000037802 */ /* 0x000fc80000000f00 */
[----:B------:R-:W-:Y:S05]  /*2ed0*/  RET.REL.NODEC R2 `(_Z21ConvertFromLAB_kernelPiiffffPfS0_S0_S0_) ;  /* 0xffffffd002487950 */ /* 0x000fea0003c3ffff */
        .weak           $__internal_1_$__cuda_sm3x_div_rn_noftz_f32_slowpath
        .type           $__internal_1_$__cuda_sm3x_div_rn_noftz_f32_slowpath,@function
        .size           $__internal_1_$__cuda_sm3x_div_rn_noftz_f32_slowpath,(.L_x_117 - $__internal_1_$__cuda_sm3x_div_rn_noftz_f32_slowpath)
$__internal_1_$__cuda_sm3x_div_rn_noftz_f32_slowpath:
[----:B------:R-:W-:Y:S01]  /*2ee0*/  SHF.R.U32.HI R19, RZ, 0x17, R3 ;  /* 0x00000017ff137819 */ /* 0x000fe20000011603 */
[----:B------:R-:W-:Y:S01]  /*2ef0*/  BSSY.RECONVERGENT B2, `(.L_x_31) ;  /* 0x0000062000027945 */ /* 0x000fe20003800200 */
[----:B------:R-:W-:Y:S02]  /*2f00*/  SHF.R.U32.HI R22, RZ, 0x17, R2 ;  /* 0x00000017ff167819 */ /* 0x000fe40000011602 */
[----:B------:R-:W-:Y:S02]  /*2f10*/  LOP3.LUT R19, R19, 0xff, RZ, 0xc0, !PT ;  /* 0x000000ff13137812 */ /* 0x000fe400078ec0ff */
[----:B------:R-:W-:Y:S02]  /*2f20*/  LOP3.LUT R22, R22, 0xff, RZ, 0xc0, !PT ;  /* 0x000000ff16167812 */ /* 0x000fe400078ec0ff */
[----:B------:R-:W-:Y:S02]  /*2f30*/  IADD3 R23, PT, PT, R19, -0x1, RZ ;  /* 0xffffffff13177810 */ /* 0x000fe40007ffe0ff */
[----:B------:R-:W-:-:S02]  /*2f40*/  IADD3 R21, PT, PT, R22, -0x1, RZ ;  /* 0xffffffff16157810 */ /* 0x000fc40007ffe0ff */
[----:B------:R-:W-:-:S04]  /*2f50*/  ISETP.GT.U32.AND P0, PT, R23, 0xfd, PT ;  /* 0x000000fd1700780c */ /* 0x000fc80003f04070 */
[----:B------:R-:W-:-:S13]  /*2f60*/  ISETP.GT.U32.OR P0, PT, R21, 0xfd, P0 ;  /* 0x000000fd1500780c */ /* 0x000fda0000704470 */
[----:B------:R-:W-:Y:S01]  /*2f70*/  @!P0 MOV R20, RZ ;  /* 0x000000ff00148202 */ /* 0x000fe20000000f00 */
[----:B------:R-:W-:Y:S06]  /*2f80*/  @!P0 BRA `(.L_x_32) ;  /* 0x00000000005c8947 */ /* 0x000fec0003800000 */
[----:B------:R-:W-:Y:S02]  /*2f90*/  FSETP.GTU.FTZ.AND P0, PT, |R2|, +INF , PT ;  /* 0x7f8000000200780b */ /* 0x000fe40003f1c200 */
[----:B------:R-:W-:-:S04]  /*2fa0*/  FSETP.GTU.FTZ.AND P1, PT, |R3|, +INF , PT ;  /* 0x7f8000000300780b */ /* 0x000fc80003f3c200 */
[----:B------:R-:W-:-:S13]  /*2fb0*/  PLOP3.LUT P0, PT, P0, P1, PT, 0xf8, 0x8f ;  /* 0x00000000008f781c */ /* 0x000fda0000703f70 */
[----:B------:R-:W-:Y:S05]  /*2fc0*/  @P0 BRA `(.L_x_33) ;  /* 0x00000004004c0947 */ /* 0x000fea0003800000 */
[----:B------:R-:W-:-:S13]  /*2fd0*/  LOP3.LUT P0, RZ, R3, 0x7fffffff, R2, 0xc8, !PT ;  /* 0x7fffffff03ff7812 */ /* 0x000fda000780c802 */
[----:B------:R-:W-:Y:S05]  /*2fe0*/  @!P0 BRA `(.L_x_34) ;  /* 0x00000004003c8947 */ /* 0x000fea0003800000 */
[C---:B------:R-:W-:Y:S02]  /*2ff0*/  FSETP.NEU.FTZ.AND P2, PT, |R2|.reuse, +INF , PT ;  /* 0x7f8000000200780b */ /* 0x040fe40003f5d200 */
[----:B------:R-:W-:Y:S02]  /*3000*/  FSETP.NEU.FTZ.AND P1, PT, |R3|, +INF , PT ;  /* 0x7f8000000300780b */ /* 0x000fe40003f3d200 */
[----:B------:R-:W-:-:S11]  /*3010*/  FSETP.NEU.FTZ.AND P0, PT, |R2|, +INF , PT ;  /* 0x7f8000000200780b */ /* 0x000fd60003f1d200 */
[----:B------:R-:W-:Y:S05]  /*3020*/  @!P1 BRA !P2, `(.L_x_34) ;  /* 0x00000004002c9947 */ /* 0x000fea0005000000 */
[----:B------:R-:W-:-:S04]  /*3030*/  LOP3.LUT P2, RZ, R2, 0x7fffffff, RZ, 0xc0, !PT ;  /* 0x7fffffff02ff7812 */ /* 0x000fc8000784c0ff */
[----:B------:R-:W-:-:S13]  /*3040*/  PLOP3.LUT P1, PT, P1, P2, PT, 0x2f, 0xf2 ;  /* 0x0000000000f2781c */ /* 0x000fda0000f24577 */
[----:B------:R-:W-:Y:S05]  /*3050*/  @P1 BRA `(.L_x_35) ;  /* 0x0000000400181947 */ /* 0x000fea0003800000 */
[----:B------:R-:W-:-:S04]  /*3060*/  LOP3.LUT P1, RZ, R3, 0x7fffffff, RZ, 0xc0, !PT ;  /* 0x7fffffff03ff7812 */ /* 0x000fc8000782c0ff */
[----:B------:R-:W-:-:S13]  /*3070*/  PLOP3.LUT P0, PT, P0, P1, PT, 0x2f, 0xf2 ;  /* 0x0000000000f2781c */ /* 0x000fda0000702577 */
[----:B------:R-:W-:Y:S05]  /*3080*/  @P0 BRA `(.L_x_36) ;  /* 0x0000000400000947 */ /* 0x000fea0003800000 */
[----:B------:R-:W-:Y:S02]  /*3090*/  ISETP.GE.AND P0, PT, R21, RZ, PT ;  /* 0x000000ff1500720c */ /* 0x000fe40003f06270 */
[----:B------:R-:W-:-:S11]  /*30a0*/  ISETP.GE.AND P1, PT, R23, RZ, PT ;  /* 0x000000ff1700720c */ /* 0x000fd60003f26270 */
[----:B------:R-:W-:Y:S01]  /*30b0*/  @P0 MOV R20, RZ ;  /* 0x000000ff00140202 */ /* 0x000fe20000000f00 */
[----:B------:R-:W-:Y:S01]  /*30c0*/  @!P0 FFMA R2, R2, 1.84467440737095516160e+19, RZ ;  /* 0x5f80000002028823 */ /* 0x000fe200000000ff */
[----:B------:R-:W-:Y:S01]  /*30d0*/  @!P0 MOV R20, 0xffffffc0 ;  /* 0xffffffc000148802 */ /* 0x000fe20000000f00 */
[----:B------:R-:W-:-:S03]  /*30e0*/  @!P1 FFMA R3, R3, 1.84467440737095516160e+19, RZ ;  /* 0x5f80000003039823 */ /* 0x000fc600000000ff */
[----:B------:R-:W-:-:S07]  /*30f0*/  @!P1 IADD3 R20, PT, PT, R20, 0x40, RZ ;  /* 0x0000004014149810 */ /* 0x000fce0007ffe0ff */
.L_x_32:
[----:B------:R-:W-:Y:S01]  /*3100*/  LEA R24, R19, 0xc0800000, 0x17 ;  /* 0xc080000013187811 */ /* 0x000fe200078eb8ff */
[----:B------:R-:W-:Y:S01]  /*3110*/  BSSY.RECONVERGENT B3, `(.L_x_37) ;  /* 0x0000036000037945 */ /* 0x000fe20003800200 */
[----:B------:R-:W-:Y:S02]  /*3120*/  IADD3 R22, PT, PT, R22, -0x7f, RZ ;  /* 0xffffff8116167810 */ /* 0x000fe40007ffe0ff */
[----:B------:R-:W-:-:S03]  /*3130*/  IADD3 R23, PT, PT, -R24, R3, RZ ;  /* 0x0000000318177210 */ /* 0x000fc60007ffe1ff */
[C---:B------:R-:W-:Y:S01]  /*3140*/  IMAD R2, R22.reuse, -0x800000, R2 ;  /* 0xff80000016027824 */ /* 0x040fe200078e0202 */
[----:B------:R0:W1:Y:S01]  /*3150*/  MUFU.RCP R24, R23 ;  /* 0x0000001700187308 */ /* 0x0000620000001000 */
[----:B------:R-:W-:Y:S01]  /*3160*/  FADD.FTZ R3, -R23, -RZ ;  /* 0x800000ff17037221 */ /* 0x000fe20000010100 */
[----:B0-----:R-:W-:-:S04]  /*3170*/  IADD3 R23, PT, PT, R22, 0x7f, -R19 ;  /* 0x0000007f16177810 */ /* 0x001fc80007ffe813 */
[----:B------:R-:W-:Y:S01]  /*3180*/  IADD3 R23, PT, PT, R23, R20, RZ ;  /* 0x0000001417177210 */ /* 0x000fe20007ffe0ff */
[----:B-1----:R-:W-:-:S04]  /*3190*/  FFMA R21, R24, R3, 1 ;  /* 0x3f80000018157423 */ /* 0x002fc80000000003 */
[----:B------:R-:W-:-:S04]  /*31a0*/  FFMA R21, R24, R21, R24 ;  /* 0x0000001518157223 */ /* 0x000fc80000000018 */
[----:B------:R-:W-:-:S04]  /*31b0*/  FFMA R24, R2, R21, RZ ;  /* 0x0000001502187223 */ /* 0x000fc800000000ff */
[----:B------:R-:W-:-:S04]  /*31c0*/  FFMA R25, R3, R24, R2 ;  /* 0x0000001803197223 */ /* 0x000fc80000000002 */
[----:B------:R-:W-:-:S04]  /*31d0*/  FFMA R24, R21, R25, R24 ;  /* 0x0000001915187223 */ /* 0x000fc80000000018 */
[----:B------:R-:W-:-:S04]  /*31e0*/  FFMA R3, R3, R24, R2 ;  /* 0x0000001803037223 */ /* 0x000fc80000000002 */
[----:B------:R-:W-:-:S05]  /*31f0*/  FFMA R2, R21, R3, R24 ;  /* 0x0000000315027223 */ /* 0x000fca0000000018 */
[----:B------:R-:W-:-:S04]  /*3200*/  SHF.R.U32.HI R19, RZ, 0x17, R2 ;  /* 0x00000017ff137819 */ /* 0x000fc80000011602 */
[----:B------:R-:W-:-:S04]  /*3210*/  LOP3.LUT R19, R19, 0xff, RZ, 0xc0, !PT ;  /* 0x000000ff13137812 */ /* 0x000fc800078ec0ff */
[----:B------:R-:W-:-:S04]  /*3220*/  IADD3 R19, PT, PT, R19, R23, RZ ;  /* 0x0000001713137210 */ /* 0x000fc80007ffe0ff */
[----:B------:R-:W-:-:S04]  /*3230*/  IADD3 R20, PT, PT, R19, -0x1, RZ ;  /* 0xffffffff13147810 */ /* 0x000fc80007ffe0ff */
[----:B------:R-:W-:-:S13]  /*3240*/  ISETP.GE.U32.AND P0, PT, R20, 0xfe, PT ;  /* 0x000000fe1400780c */ /* 0x000fda0003f06070 */
[----:B------:R-:W-:Y:S05]  /*3250*/  @!P0 BRA `(.L_x_38) ;  /* 0x0000000000808947 */ /* 0x000fea0003800000 */
[----:B------:R-:W-:-:S13]  /*3260*/  ISETP.GT.AND P0, PT, R19, 0xfe, PT ;  /* 0x000000fe1300780c */ /* 0x000fda0003f04270 */
[----:B------:R-:W-:Y:S05]  /*3270*/  @P0 BRA `(.L_x_39) ;  /* 0x00000000006c0947 */ /* 0x000fea0003800000 */
[----:B------:R-:W-:-:S13]  /*3280*/  ISETP.GE.AND P0, PT, R19, 0x1, PT ;  /* 0x000000011300780c */ /* 0x000fda0003f06270 */
[----:B------:R-:W-:Y:S05]  /*3290*/  @P0 BRA `(.L_x_40) ;  /* 0x0000000000740947 */ /* 0x000fea0003800000 */
[----:B------:R-:W-:Y:S02]  /*32a0*/  ISETP.GE.AND P0, PT, R19, -0x18, PT ;  /* 0xffffffe81300780c */ /* 0x000fe40003f06270 */
[----:B------:R-:W-:-:S11]  /*32b0*/  LOP3.LUT R2, R2, 0x80000000, RZ, 0xc0, !PT ;  /* 0x8000000002027812 */ /* 0x000fd600078ec0ff */
[----:B------:R-:W-:Y:S05]  /*32c0*/  @!P0 BRA `(.L_x_40) ;  /* 0x0000000000688947 */ /* 0x000fea0003800000 */
[-CC-:B------:R-:W-:Y:S01]  /*32d0*/  FFMA.RZ R20, R21, R3.reuse, R24.reuse ;  /* 0x0000000315147223 */ /* 0x180fe2000000c018 */
[C---:B------:R-:W-:Y:S02]  /*32e0*/  ISETP.NE.AND P2, PT, R19.reuse, RZ, PT ;  /* 0x000000ff1300720c */ /* 0x040fe40003f45270 */
[----:B------:R-:W-:Y:S02]  /*32f0*/  ISETP.NE.AND P1, PT, R19, RZ, PT ;  /* 0x000000ff1300720c */ /* 0x000fe40003f25270 */
[----:B------:R-:W-:Y:S01]  /*3300*/  LOP3.LUT R22, R20, 0x7fffff, RZ, 0xc0, !PT ;  /* 0x007fffff14167812 */ /* 0x000fe200078ec0ff */
[CCC-:B------:R-:W-:Y:S01]  /*3310*/  FFMA.RP R20, R21.reuse, R3.reuse, R24.reuse ;  /* 0x0000000315147223 */ /* 0x1c0fe20000008018 */
[----:B------:R-:W-:Y:S01]  /*3320*/  FFMA.RM R3, R21, R3, R24 ;  /* 0x0000000315037223 */ /* 0x000fe20000004018 */
[----:B------:R-:W-:Y:S02]  /*3330*/  IADD3 R21, PT, PT, R19, 0x20, RZ ;  /* 0x0000002013157810 */ /* 0x000fe40007ffe0ff */
[----:B------:R-:W-:-:S02]  /*3340*/  LOP3.LUT R22, R22, 0x800000, RZ, 0xfc, !PT ;  /* 0x0080000016167812 */ /* 0x000fc400078efcff */
[----:B------:R-:W-:Y:S02]  /*3350*/  IADD3 R19, PT, PT, -R19, RZ, RZ ;  /* 0x000000ff13137210 */ /* 0x000fe40007ffe1ff */
[----:B------:R-:W-:Y:S02]  /*3360*/  SHF.L.U32 R21, R22, R21, RZ ;  /* 0x0000001516157219 */ /* 0x000fe400000006ff */
[----:B------:R-:W-:Y:S02]  /*3370*/  FSETP.NEU.FTZ.AND P0, PT, R20, R3, PT ;  /* 0x000000031400720b */ /* 0x000fe40003f1d000 */
[----:B------:R-:W-:Y:S02]  /*3380*/  SEL R3, R19, RZ, P2 ;  /* 0x000000ff13037207 */ /* 0x000fe40001000000 */
[----:B------:R-:W-:Y:S02]  /*3390*/  ISETP.NE.AND P1, PT, R21, RZ, P1 ;  /* 0x000000ff1500720c */ /* 0x000fe40000f25270 */
[----:B------:R-:W-:-:S02]  /*33a0*/  SHF.R.U32.HI R3, RZ, R3, R22 ;  /* 0x00000003ff037219 */ /* 0x000fc40000011616 */
[----:B------:R-:W-:Y:S02]  /*33b0*/  PLOP3.LUT P0, PT, P0, P1, PT, 0xf8, 0x8f ;  /* 0x00000000008f781c */ /* 0x000fe40000703f70 */
[----:B------:R-:W-:Y:S02]  /*33c0*/  SHF.R.U32.HI R20, RZ, 0x1, R3 ;  /* 0x00000001ff147819 */ /* 0x000fe40000011603 */
[----:B------:R-:W-:-:S04]  /*33d0*/  SEL R19, RZ, 0x1, !P0 ;  /* 0x00000001ff137807 */ /* 0x000fc80004000000 */
[----:B------:R-:W-:-:S04]  /*33e0*/  LOP3.LUT R22, R19, 0x1, R20, 0xf8, !PT ;  /* 0x0000000113167812 */ /* 0x000fc800078ef814 */
[----:B------:R-:W-:-:S04]  /*33f0*/  LOP3.LUT R3, R22, R3, RZ, 0xc0, !PT ;  /* 0x0000000316037212 */ /* 0x000fc800078ec0ff */
[----:B------:R-:W-:-:S04]  /*3400*/  IADD3 R3, PT, PT, R20, R3, RZ ;  /* 0x0000000314037210 */ /* 0x000fc80007ffe0ff */
[----:B------:R-:W-:Y:S01]  /*3410*/  LOP3.LUT R2, R3, R2, RZ, 0xfc, !PT ;  /* 0x0000000203027212 */ /* 0x000fe200078efcff */
[----:B------:R-:W-:Y:S06]  /*3420*/  BRA `(.L_x_40) ;  /* 0x0000000000107947 */ /* 0x000fec0003800000 */
.L_x_39:
[----:B------:R-:W-:-:S04]  /*3430*/  LOP3.LUT R2, R2, 0x80000000, RZ, 0xc0, !PT ;  /* 0x8000000002027812 */ /* 0x000fc800078ec0ff */
[----:B------:R-:W-:Y:S01]  /*3440*/  LOP3.LUT R2, R2, 0x7f800000, RZ, 0xfc, !PT ;  /* 0x7f80000002027812 */ /* 0x000fe200078efcff */
[----:B------:R-:W-:Y:S06]  /*3450*/  BRA `(.L_x_40) ;  /* 0x0000000000047947 */ /* 0x000fec0003800000 */
.L_x_38:
[----:B------:R-:W-:-:S07]  /*3460*/  LEA R2, R23, R2, 0x17 ;  /* 0x0000000217027211 */ /* 0x000fce00078eb8ff */
.L_x_40:
[----:B------:R-:W-:Y:S05]  /*3470*/  BSYNC.RECONVERGENT B3 ;  /* 0x0000000000037941 */ /* 0x000fea0003800200 */
.L_x_37:
[----:B------:R-:W-:Y:S05]  /*3480*/  BRA `(.L_x_41) ;  /* 0x0000000000207947 */ /* 0x000fea0003800000 */
.L_x_36:
[----:B------:R-:W-:-:S04]  /*3490*/  LOP3.LUT R2, R3, 0x80000000, R2, 0x48, !PT ;  /* 0x8000000003027812 */ /* 0x000fc800078e4802 */
[----:B------:R-:W-:Y:S01]  /*34a0*/  LOP3.LUT R2, R2, 0x7f800000, RZ, 0xfc, !PT ;  /* 0x7f80000002027812 */ /* 0x000fe200078efcff */
[----:B------:R-:W-:Y:S06]  /*34b0*/  BRA `(.L_x_41) ;  /* 0x0000000000147947 */ /* 0x000fec0003800000 */
.L_x_35:
[----:B------:R-:W-:Y:S01]  /*34c0*/  LOP3.LUT R2, R3, 0x80000000, R2, 0x48, !PT ;  /* 0x8000000003027812 */ /* 0x000fe200078e4802 */
[----:B------:R-:W-:Y:S06]  /*34d0*/  BRA `(.L_x_41) ;  /* 0x00000000000c7947 */ /* 0x000fec0003800000 */
.L_x_34:
[----:B------:R-:W0:Y:S01]  /*34e0*/  MUFU.RSQ R2, -QNAN ;  /* 0xffc0000000027908 */ /* 0x000e220000001400 */
[----:B------:R-:W-:Y:S05]  /*34f0*/  BRA `(.L_x_41) ;  /* 0x0000000000047947 */ /* 0x000fea0003800000 */
.L_x_33:
[----:B------:R-:W-:-:S07]  /*3500*/  FADD.FTZ R2, R2, R3 ;  /* 0x0000000302027221 */ /* 0x000fce0000010000 */
.L_x_41:
[----:B------:R-:W-:Y:S05]  /*3510*/  BSYNC.RECONVERGENT B2 ;  /* 0x0000000000027941 */ /* 0x000fea0003800200 */
.L_x_31:
[----:B------:R-:W-:-:S04]  /*3520*/  HFMA2 R19, -RZ, RZ, 0, 0 ;  /* 0x00000000ff137431 */ /* 0x000fc800000001ff */
[----:B0-----:R-:W-:Y:S05]  /*3530*/  RET.REL.NODEC R18 `(_Z21ConvertFromLAB_kernelPiiffffPfS0_S0_S0_) ;  /* 0xffffffc812b07950 */ /* 0x001fea0003c3ffff */
.L_x_42:
[----:B------:R-:W-:-:S00]  /*3540*/  BRA `(.L_x_42) ;  /* 0xfffffffc00fc7947 */ /* 0x000fc0000383ffff */
[----:B------:R-:W-:-:S00]  /*3550*/  NOP ;  /* 0x0000000000007918 */ /* 0x000fc00000000000 */
        /* <DEDUP_REMOVED lines=10> */
.L_x_117:


//--------------------- .text._Z19ConvertToLAB_kernelPiiffffPfS0_S0_S0_ --------------------------
	.section	.text._Z19ConvertToLAB_kernelPiiffffPfS0_S0_S0_,"ax",@progbits
	.align	128
        .global         _Z19ConvertToLAB_kernelPiiffffPfS0_S0_S0_
        .type           _Z19ConvertToLAB_kernelPiiffffPfS0_S0_S0_,@function
        .size           _Z19ConvertToLAB_kernelPiiffffPfS0_S0_S0_,(.L_x_118 - _Z19ConvertToLAB_kernelPiiffffPfS0_S0_S0_)
        .other          _Z19ConvertToLAB_kernelPiiffffPfS0_S0_S0_,@"STO_CUDA_ENTRY STV_DEFAULT"
_Z19ConvertToLAB_kernelPiiffffPfS0_S0_S0_:
.text._Z19ConvertToLAB_kernelPiiffffPfS0_S0_S0_:
        /* <DEDUP_REMOVED lines=10> */
[----:B------:R-:W-:Y:S01]  /*00a0*/  HFMA2 R5, -RZ, RZ, 0.9375, -7.688999176025390625e-06 ;  /* 0x3b808081ff057431 */ /* 0x000fe200000001ff */
        /* <DEDUP_REMOVED lines=9> */
[----:B------:R-:W-:Y:S01]  /*0140*/  FFMA R5, R4, R5, 0.0039215688593685626984 ;  /* 0x3b80808104057423 */ /* 0x000fe20000000005 */
[----:B---3--:R-:W-:-:S04]  /*0150*/  IMAD.WIDE.U32 R8, R13, 0x4, R8 ;  /* 0x000000040d087825 */ /* 0x008fc800078e0008 */
[----:B0-----:R-:W-:Y:S01]  /*0160*/  IMAD.WIDE.U32 R10, R13, 0x4, R10 ;  /* 0x000000040d0a7825 */ /* 0x001fe200078e000a */
[C---:B----4-:R-:W-:Y:S02]  /*0170*/  PRMT R0, R2.reuse, 0x7632, R0 ;  /* 0x0000763202007816 */ /* 0x050fe40000000000 */
[----:B------:R-:W-:Y:S02]  /*0180*/  LOP3.LUT R12, R2, 0xffff, RZ, 0xc0, !PT ;  /* 0x0000ffff020c7812 */ /* 0x000fe400078ec0ff */
[----:B------:R-:W-:Y:S02]  /*0190*/  LOP3.LUT R0, R0, 0xff, RZ, 0xc0, !PT ;  /* 0x000000ff00007812 */ /* 0x000fe400078ec0ff */
[----:B------:R-:W-:Y:S02]  /*01a0*/  LOP3.LUT R2, R2, 0xff, RZ, 0xc0, !PT ;  /* 0x000000ff02027812 */ /* 0x000fe400078ec0ff */
[----:B------:R-:W-:Y:S02]  /*01b0*/  SHF.R.U32.HI R12, RZ, 0x8, R12 ;  /* 0x00000008ff0c7819 */ /* 0x000fe4000001160c */
[----:B------:R-:W0:Y:S08]  /*01c0*/  I2F.U16 R0, R0 ;  /* 0x0000000000007306 */ /* 0x000e300000101000 */
[----:B0-----:R-:W0:Y:S01]  /*01d0*/  FCHK P0, R0, 255 ;  /* 0x437f000000007902 */ /* 0x001e220000000000 */
[----:B------:R-:W-:-:S04]  /*01e0*/  FFMA R3, R0, R5, RZ ;  /* 0x0000000500037223 */ /* 0x000fc800000000ff */
[----:B------:R-:W-:-:S04]  /*01f0*/  FFMA R4, R3, -255, R0 ;  /* 0xc37f000003047823 */ /* 0x000fc80000000000 */
[----:B------:R-:W-:Y:S01]  /*0200*/  FFMA R5, R5, R4, R3 ;  /* 0x0000000405057223 */ /* 0x000fe20000000003 */
[----:B0-----:R-:W-:Y:S06]  /*0210*/  @!P0 BRA `(.L_x_44) ;  /* 0x0000000000148947 */ /* 0x001fec0003800000 */
[----:B------:R-:W-:Y:S02]  /*0220*/  MOV R3, R0 ;  /* 0x0000000000037202 */ /* 0x000fe40000000f00 */
[----:B------:R-:W-:Y:S02]  /*0230*/  MOV R4, 0x437f0000 ;  /* 0x437f000000047802 */ /* 0x000fe40000000f00 */
[----:B------:R-:W-:-:S07]  /*0240*/  MOV R17, 0x260 ;  /* 0x0000026000117802 */ /* 0x000fce0000000f00 */
[----:B------:R-:W-:Y:S05]  /*0250*/  CALL.REL.NOINC `($__internal_2_$__cuda_sm3x_div_rn_noftz_f32_slowpath) ;  /* 0x0000002400ac7944 */ /* 0x000fea0003c00000 */
[----:B------:R-:W-:-:S07]  /*0260*/  MOV R5, R3 ;  /* 0x0000000300057202 */ /* 0x000fce0000000f00 */
.L_x_44:
[----:B------:R-:W-:Y:S05]  /*0270*/  BSYNC.RECONVERGENT B2 ;  /* 0x0000000000027941 */ /* 0x000fea0003800200 */
.L_x_43:
[----:B------:R-:W-:Y:S01]  /*0280*/  HFMA2 R0, -RZ, RZ, 0.9375, -7.688999176025390625e-06 ;  /* 0x3b808081ff007431 */ /* 0x000fe200000001ff */
[----:B------:R-:W-:Y:S01]  /*0290*/  LOP3.LUT R3, R12, 0xffff, RZ, 0xc0, !PT ;  /* 0x0000ffff0c037812 */ /* 0x000fe200078ec0ff */
[----:B------:R-:W-:Y:S01]  /*02a0*/  BSSY.RECONVERGENT B2, `(.L_x_45) ;  /* 0x000000e000027945 */ /* 0x000fe20003800200 */
[----:B------:R-:W-:Y:S02]  /*02b0*/  MOV R13, 0x437f0000 ;  /* 0x437f0000000d7802 */ /* 0x000fe40000000f00 */
[----:B------:R-:W-:-:S04]  /*02c0*/  I2FP.F32.U32 R3, R3 ;  /* 0x0000000300037245 */ /* 0x000fc80000201000 */
[----:B------:R-:W0:Y:S01]  /*02d0*/  FCHK P0, R3, 255 ;  /* 0x437f000003007902 */ /* 0x000e220000000000 */
[----:B------:R-:W-:-:S04]  /*02e0*/  FFMA R13, R0, -R13, 1 ;  /* 0x3f800000000d7423 */ /* 0x000fc8000000080d */
[----:B------:R-:W-:-:S04]  /*02f0*/  FFMA R0, R13, R0, 0.0039215688593685626984 ;  /* 0x3b8080810d007423 */ /* 0x000fc80000000000 */
[----:B------:R-:W-:-:S04]  /*0300*/  FFMA R12, R0, R3, RZ ;  /* 0x00000003000c7223 */ /* 0x000fc800000000ff */
[----:B------:R-:W-:-:S04]  /*0310*/  FFMA R13, R12, -255, R3 ;  /* 0xc37f00000c0d7823 */ /* 0x000fc80000000003 */
[----:B------:R-:W-:Y:S01]  /*0320*/  FFMA R12, R0, R13, R12 ;  /* 0x0000000d000c7223 */ /* 0x000fe2000000000c */
[----:B0-----:R-:W-:Y:S06]  /*0330*/  @!P0 BRA `(.L_x_46) ;  /* 0x0000000000108947 */ /* 0x001fec0003800000 */
[----:B------:R-:W-:Y:S02]  /*0340*/  MOV R4, 0x437f0000 ;  /* 0x437f000000047802 */ /* 0x000fe40000000f00 */
[----:B------:R-:W-:-:S07]  /*0350*/  MOV R17, 0x370 ;  /* 0x0000037000117802 */ /* 0x000fce0000000f00 */
[----:B------:R-:W-:Y:S05]  /*0360*/  CALL.REL.NOINC `($__internal_2_$__cuda_sm3x_div_rn_noftz_f32_slowpath) ;  /* 0x0000002400687944 */ /* 0x000fea0003c00000 */
[----:B------:R-:W-:-:S07]  /*0370*/  MOV R12, R3 ;  /* 0x00000003000c7202 */ /* 0x000fce0000000f00 */
.L_x_46:
[----:B------:R-:W-:Y:S05]  /*0380*/  BSYNC.RECONVERGENT B2 ;  /* 0x0000000000027941 */ /* 0x000fea0003800200 */
.L_x_45:
[----:B------:R-:W0:Y:S01]  /*0390*/  I2F.U16 R3, R2 ;  /* 0x0000000200037306 */ /* 0x000e220000101000 */
[----:B------:R-:W-:Y:S01]  /*03a0*/  HFMA2 R0, -RZ, RZ, 0.9375, -7.688999176025390625e-06 ;  /* 0x3b808081ff007431 */ /* 0x000fe200000001ff */
[----:B------:R-:W-:Y:S01]  /*03b0*/  MOV R13, 0x437f0000 ;  /* 0x437f0000000d7802 */ /* 0x000fe20000000f00 */
[----:B------:R-:W-:Y:S04]  /*03c0*/  BSSY.RECONVERGENT B2, `(.L_x_47) ;  /* 0x000000c000027945 */ /* 0x000fe80003800200 */
[----:B------:R-:W-:Y:S01]  /*03d0*/  FFMA R13, R0, -R13, 1 ;  /* 0x3f800000000d7423 */ /* 0x000fe2000000080d */
[----:B0-----:R-:W0:Y:S03]  /*03e0*/  FCHK P0, R3, 255 ;  /* 0x437f000003007902 */ /* 0x001e260000000000 */
        /* <DEDUP_REMOVED lines=9> */
.L_x_48:
[----:B------:R-:W-:Y:S05]  /*0480*/  BSYNC.RECONVERGENT B2 ;  /* 0x0000000000027941 */ /* 0x000fea0003800200 */
.L_x_47:
[----:B------:R-:W0:Y:S01]  /*0490*/  LDC R21, c[0x0][0x398] ;  /* 0x0000e600ff157b82 */ /* 0x000e220000000800 */
[----:B------:R-:W-:-:S07]  /*04a0*/  FSETP.NEU.AND P2, PT, R5, 1, PT ;  /* 0x3f8000000500780b */ /* 0x000fce0003f4d000 */
[----:B------:R-:W1:Y:S01]  /*04b0*/  LDC.64 R2, c[0x0][0x3a0] ;  /* 0x0000e800ff027b82 */ /* 0x000e620000000a00 */
[C---:B0-----:R-:W-:Y:S01]  /*04c0*/  FMUL R22, R21.reuse, 0.5 ;  /* 0x3f00000015167820 */ /* 0x041fe20000400000 */
[----:B------:R-:W-:-:S05]  /*04d0*/  FSETP.EQ.OR P2, PT, R21, RZ, !P2 ;  /* 0x000000ff1500720b */ /* 0x000fca0005742400 */
[----:B------:R-:W0:Y:S01]  /*04e0*/  FRND.TRUNC R22, R22 ;  /* 0x0000001600167307 */ /* 0x000e22000020d000 */
[----:B------:R-:W-:Y:S01]  /*04f0*/  FSETP.NEU.AND P1, PT, R12, 1, PT ;  /* 0x3f8000000c00780b */ /* 0x000fe20003f2d000 */
[----:B------:R-:W-:Y:S01]  /*0500*/  BSSY.RECONVERGENT B0, `(.L_x_49) ;  /* 0x0000057000007945 */ /* 0x000fe20003800200 */
[----:B------:R-:W-:Y:S01]  /*0510*/  FSETP.NEU.AND P0, PT, R16, 1, PT ;  /* 0x3f8000001000780b */ /* 0x000fe20003f0d000 */
[----:B------:R-:W-:Y:S01]  /*0520*/  HFMA2 R23, -RZ, RZ, 1.875, 0 ;  /* 0x3f800000ff177431 */ /* 0x000fe200000001ff */
[----:B-1----:R-:W5:Y:S01]  /*0530*/  LDG.E R17, desc[UR4][R2.64+0x4] ;  /* 0x0000040402117981 */ /* 0x002f62000c1e1900 */
[C---:B------:R-:W-:Y:S02]  /*0540*/  FSETP.EQ.OR P1, PT, R21.reuse, RZ, !P1 ;  /* 0x000000ff1500720b */ /* 0x040fe40004f22400 */
[----:B------:R-:W-:Y:S01]  /*0550*/  FSETP.EQ.OR P0, PT, R21, RZ, !P0 ;  /* 0x000000ff1500720b */ /* 0x000fe20004702400 */
[----:B------:R-:W5:Y:S04]  /*0560*/  LDG.E R18, desc[UR4][R2.64] ;  /* 0x0000000402127981 */ /* 0x000f68000c1e1900 */
[----:B------:R-:W5:Y:S01]  /*0570*/  LDG.E R0, desc[UR4][R2.64+0x10] ;  /* 0x0000100402007981 */ /* 0x000f62000c1e1900 */
[----:B0-----:R-:W-:-:S03]  /*0580*/  FADD R24, R22, R22 ;  /* 0x0000001616187221 */ /* 0x001fc60000000000 */
[----:B------:R-:W5:Y:S04]  /*0590*/  LDG.E R4, desc[UR4][R2.64+0xc] ;  /* 0x00000c0402047981 */ /* 0x000f68000c1e1900 */
[----:B------:R-:W5:Y:S04]  /*05a0*/  LDG.E R13, desc[UR4][R2.64+0x1c] ;  /* 0x00001c04020d7981 */ /* 0x000f68000c1e1900 */
[----:B------:R-:W5:Y:S04]  /*05b0*/  LDG.E R14, desc[UR4][R2.64+0x18] ;  /* 0x00001804020e7981 */ /* 0x000f68000c1e1900 */
[----:B------:R-:W5:Y:S04]  /*05c0*/  LDG.E R19, desc[UR4][R2.64+0x8] ;  /* 0x0000080402137981 */ /* 0x000f68000c1e1900 */
[----:B------:R-:W5:Y:S04]  /*05d0*/  LDG.E R15, desc[UR4][R2.64+0x14] ;  /* 0x00001404020f7981 */ /* 0x000f68000c1e1900 */
[----:B------:R0:W5:Y:S02]  /*05e0*/  LDG.E R20, desc[UR4][R2.64+0x20] ;  /* 0x0000200402147981 */ /* 0x000164000c1e1900 */
[----:B0-----:R-:W-:Y:S01]  /*05f0*/  FADD R2, -R24, R21 ;  /* 0x0000001518027221 */ /* 0x001fe20000000100 */
[----:B------:R-:W-:Y:S06]  /*0600*/  @P2 BRA `(.L_x_50) ;  /* 0x0000000400182947 */ /* 0x000fec0003800000 */
[----:B------:R-:W-:-:S04]  /*0610*/  FSETP.NAN.AND P2, PT, |R21|, |R21|, PT ;  /* 0x400000151500720b */ /* 0x000fc80003f48200 */
[----:B------:R-:W-:-:S13]  /*0620*/  FSETP.NUM.AND P2, PT, |R5|, |R5|, !P2 ;  /* 0x400000050500720b */ /* 0x000fda0005747200 */
[----:B------:R-:W-:Y:S01]  /*0630*/  @!P2 FADD R23, R5, R21 ;  /* 0x000000150517a221 */ /* 0x000fe20000000000 */
[----:B------:R-:W-:Y:S06]  /*0640*/  @!P2 BRA `(.L_x_50) ;  /* 0x000000040008a947 */ /* 0x000fec0003800000 */
[C---:B------:R-:W-:Y:S01]  /*0650*/  FMUL R22, |R5|.reuse, 16777216 ;  /* 0x4b80000005167820 */ /* 0x040fe20000400200 */
[----:B------:R-:W-:-:S04]  /*0660*/  FSETP.GEU.AND P2, PT, |R5|, 1.175494350822287508e-38, PT ;  /* 0x008000000500780b */ /* 0x000fc80003f4e200 */
[----:B------:R-:W-:-:S04]  /*0670*/  FSEL R22, R22, |R5|, !P2 ;  /* 0x4000000516167208 */ /* 0x000fc80005000000 */
[----:B------:R-:W-:-:S04]  /*0680*/  IADD3 R23, PT, PT, R22, -0x3f3504f3, RZ ;  /* 0xc0cafb0d16177810 */ /* 0x000fc80007ffe0ff */
[----:B------:R-:W-:-:S04]  /*0690*/  LOP3.LUT R23, R23, 0xff800000, RZ, 0xc0, !PT ;  /* 0xff80000017177812 */ /* 0x000fc800078ec0ff */
[-C--:B------:R-:W-:Y:S02]  /*06a0*/  IADD3 R3, PT, PT, R22, -R23.reuse, RZ ;  /* 0x8000001716037210 */ /* 0x080fe40007ffe0ff */
[----:B------:R-:W-:Y:S02]  /*06b0*/  I2FP.F32.S32 R26, R23 ;  /* 0x00000017001a7245 */ /* 0x000fe40000201400 */
[----:B------:R-:W-:Y:S01]  /*06c0*/  FSEL R23, RZ, -24, P2 ;  /* 0xc1c00000ff177808 */ /* 0x000fe20001000000 */
[C---:B------:R-:W-:Y:S01]  /*06d0*/  FADD R22, R3.reuse, 1 ;  /* 0x3f80000003167421 */ /* 0x040fe20000000000 */
[----:B------:R-:W-:Y:S01]  /*06e0*/  FADD R24, R3, -1 ;  /* 0xbf80000003187421 */ /* 0x000fe20000000000 */
[C---:B------:R-:W-:Y:S02]  /*06f0*/  FSETP.NEU.AND P2, PT, |R5|.reuse, +INF , PT ;  /* 0x7f8000000500780b */ /* 0x040fe40003f4d200 */
[----:B------:R-:W-:Y:S01]  /*0700*/  FFMA R26, R26, 1.1920928955078125e-07, R23 ;  /* 0x340000001a1a7823 */ /* 0x000fe20000000017 */
[----:B------:R-:W-:Y:S01]  /*0710*/  FADD R3, R24, R24 ;  /* 0x0000001818037221 */ /* 0x000fe20000000000 */
[----:B------:R-:W0:Y:S01]  /*0720*/  MUFU.RCP R22, R22 ;  /* 0x0000001600167308 */ /* 0x000e220000001000 */
[----:B------:R-:W-:-:S04]  /*0730*/  FSETP.NEU.AND P2, PT, R5, RZ, P2 ;  /* 0x000000ff0500720b */ /* 0x000fc8000174d000 */
[----:B------:R-:W-:-:S09]  /*0740*/  FSETP.GEU.OR P4, PT, R21, RZ, P2 ;  /* 0x000000ff1500720b */ /* 0x000fd2000178e400 */
[----:B------:R-:W-:Y:S01]  /*0750*/  @!P2 FADD R5, R5, R5 ;  /* 0x000000050505a221 */ /* 0x000fe20000000000 */
[----:B0-----:R-:W-:-:S04]  /*0760*/  FMUL R3, R22, R3 ;  /* 0x0000000316037220 */ /* 0x001fc80000400000 */
[----:B------:R-:W-:Y:S01]  /*0770*/  @!P4 LOP3.LUT R5, R5, 0x7f800000, RZ, 0x3c, !PT ;  /* 0x7f8000000505c812 */ /* 0x000fe200078e3cff */
[----:B------:R-:W-:-:S04]  /*0780*/  FADD R25, R24, -R3 ;  /* 0x8000000318197221 */ /* 0x000fc80000000000 */
[----:B------:R-:W-:-:S04]  /*0790*/  FADD R25, R25, R25 ;  /* 0x0000001919197221 */ /* 0x000fc80000000000 */
[-C--:B------:R-:W-:Y:S01]  /*07a0*/  FFMA R25, R24, -R3.reuse, R25 ;  /* 0x8000000318197223 */ /* 0x080fe20000000019 */
[----:B------:R-:W-:-:S03]  /*07b0*/  FMUL R24, R3, R3 ;  /* 0x0000000303187220 */ /* 0x000fc60000400000 */
[----:B------:R-:W-:Y:S01]  /*07c0*/  FMUL R23, R22, R25 ;  /* 0x0000001916177220 */ /* 0x000fe20000400000 */
[----:B------:R-:W-:Y:S01]  /*07d0*/  MOV R25, 0x3a2c32e4 ;  /* 0x3a2c32e400197802 */ /* 0x000fe20000000f00 */
[----:B------:R-:W-:-:S04]  /*07e0*/  FFMA R22, R3, 1.4426950216293334961, R26 ;  /* 0x3fb8aa3b03167823 */ /* 0x000fc8000000001a */
[----:B------:R-:W-:Y:S01]  /*07f0*/  FFMA R25, R24, R25, 0.0032181653659790754318 ;  /* 0x3b52e7db18197423 */ /* 0x000fe20000000019 */
[----:B------:R-:W-:-:S03]  /*0800*/  FADD R26, R26, -R22 ;  /* 0x800000161a1a7221 */ /* 0x000fc60000000000 */
[----:B------:R-:W-:Y:S01]  /*0810*/  FFMA R25, R24, R25, 0.018033718690276145935 ;  /* 0x3c93bb7318197423 */ /* 0x000fe20000000019 */
[----:B------:R-:W-:-:S03]  /*0820*/  FFMA R26, R3, 1.4426950216293334961, R26 ;  /* 0x3fb8aa3b031a7823 */ /* 0x000fc6000000001a */
[----:B------:R-:W-:Y:S01]  /*0830*/  FFMA R25, R24, R25, 0.12022458761930465698 ;  /* 0x3df6384f18197423 */ /* 0x000fe20000000019 */
[----:B------:R-:W-:-:S03]  /*0840*/  FFMA R26, R23, 1.4426950216293334961, R26 ;  /* 0x3fb8aa3b171a7823 */ /* 0x000fc6000000001a */
[----:B------:R-:W-:Y:S01]  /*0850*/  FMUL R24, R24, R25 ;  /* 0x0000001918187220 */ /* 0x000fe20000400000 */
[----:B------:R-:W-:-:S03]  /*0860*/  FFMA R25, R3, 1.9251366722983220825e-08, R26 ;  /* 0x32a55e3403197823 */ /* 0x000fc6000000001a */
        /* <DEDUP_REMOVED lines=9> */
[----:B------:R-:W-:Y:S01]  /*0900*/  HFMA2 R23, -RZ, RZ, 0.64013671875, -15.109375 ;  /* 0x391fcb8eff177431 */ /* 0x000fe200000001ff */
[C---:B------:R-:W-:Y:S02]  /*0910*/  FSETP.GT.AND P3, PT, |R24|.reuse, 152, PT ;  /* 0x431800001800780b */ /* 0x040fe40003f64200 */
[----:B------:R-:W-:Y:S01]  /*0920*/  FFMA R25, R25, R21, R22 ;  /* 0x0000001519197223 */ /* 0x000fe20000000016 */
[C---:B------:R-:W-:Y:S01]  /*0930*/  FSETP.GEU.AND P5, PT, R24.reuse, RZ, PT ;  /* 0x000000ff1800720b */ /* 0x040fe20003fae000 */
[----:B0-----:R-:W-:Y:S01]  /*0940*/  FADD R22, R24, -R3 ;  /* 0x8000000318167221 */ /* 0x001fe20000000000 */
[----:B------:R-:W-:-:S03]  /*0950*/  FSETP.GT.AND P6, PT, R3, RZ, PT ;  /* 0x000000ff0300720b */ /* 0x000fc60003fc4000 */
[----:B------:R-:W-:Y:S01]  /*0960*/  FADD R22, R22, R25 ;  /* 0x0000001916167221 */ /* 0x000fe20000000000 */
[----:B------:R-:W-:Y:S02]  /*0970*/  SEL R26, RZ, 0x83000000, P6 ;  /* 0x83000000ff1a7807 */ /* 0x000fe40003000000 */
[----:B------:R-:W-:Y:S01]  /*0980*/  FSETP.NEU.AND P6, PT, |R2|, 1, !P2 ;  /* 0x3f8000000200780b */ /* 0x000fe200057cd200 */
[----:B------:R-:W-:Y:S01]  /*0990*/  FFMA R23, R22, R23, 0.0013391353422775864601 ;  /* 0x3aaf85ed16177423 */ /* 0x000fe20000000017 */
[----:B------:R-:W-:-:S03]  /*09a0*/  IADD3 R3, PT, PT, R26, 0x7f000000, RZ ;  /* 0x7f0000001a037810 */ /* 0x000fc60007ffe0ff */
[----:B------:R-:W-:-:S04]  /*09b0*/  FFMA R23, R22, R23, 0.0096188392490148544312 ;  /* 0x3c1d985616177423 */ /* 0x000fc80000000017 */
[C---:B------:R-:W-:Y:S02]  /*09c0*/  FFMA R25, R22.reuse, R23, 0.055503588169813156128 ;  /* 0x3d6357bb16197423 */ /* 0x040fe40000000017 */
[----:B------:R-:W0:Y:S02]  /*09d0*/  F2I.NTZ R23, R24 ;  /* 0x0000001800177305 */ /* 0x000e240000203100 */
[----:B------:R-:W-:Y:S01]  /*09e0*/  FFMA R25, R22, R25, 0.24022644758224487305 ;  /* 0x3e75fdec16197423 */ /* 0x000fe20000000019 */
[----:B------:R-:W-:-:S03]  /*09f0*/  @P6 LOP3.LUT R5, R5, 0x7fffffff, RZ, 0xc0, !PT ;  /* 0x7fffffff05056812 */ /* 0x000fc600078ec0ff */
[----:B------:R-:W-:-:S04]  /*0a00*/  FFMA R25, R22, R25, 0.69314718246459960938 ;  /* 0x3f31721816197423 */ /* 0x000fc80000000019 */
[----:B------:R-:W-:-:S04]  /*0a10*/  FFMA R22, R22, R25, 1 ;  /* 0x3f80000016167423 */ /* 0x000fc80000000019 */
[----:B------:R-:W-:Y:S01]  /*0a20*/  FMUL R3, R3, R22 ;  /* 0x0000001603037220 */ /* 0x000fe20000400000 */
[----:B0-----:R-:W-:Y:S02]  /*0a30*/  LEA R26, R23, -R26, 0x17 ;  /* 0x8000001a171a7211 */ /* 0x001fe400078eb8ff */
[----:B------:R-:W-:-:S03]  /*0a40*/  FSEL R23, RZ, +INF , !P5 ;  /* 0x7f800000ff177808 */ /* 0x000fc60006800000 */
[----:B------:R-:W-:Y:S01]  /*0a50*/  @!P3 FMUL R23, R26, R3 ;  /* 0x000000031a17b220 */ /* 0x000fe20000400000 */
[----:B------:R-:W-:-:S07]  /*0a60*/  @!P2 MOV R23, R5 ;  /* 0x000000050017a202 */ /* 0x000fce0000000f00 */
.L_x_50:
[----:B------:R-:W-:Y:S05]  /*0a70*/  BSYNC.RECONVERGENT B0 ;  /* 0x0000000000007941 */ /* 0x000fea0003800200 */
.L_x_49:
[----:B------:R-:W-:Y:S01]  /*0a80*/  BSSY.RECONVERGENT B0, `(.L_x_51) ;  /* 0x0000049000007945 */ /* 0x000fe20003800200 */
[----:B------:R-:W-:-:S03]  /*0a90*/  HFMA2 R22, -RZ, RZ, 1.875, 0 ;  /* 0x3f800000ff167431 */ /* 0x000fc600000001ff */
[----:B------:R-:W-:Y:S05]  /*0aa0*/  @P1 BRA `(.L_x_52) ;  /* 0x0000000400181947 */ /* 0x000fea0003800000 */
        /* <DEDUP_REMOVED lines=9> */
[----:B------:R-:W-:-:S05]  /*0b40*/  IADD3 R3, PT, PT, R3, -R22, RZ ;  /* 0x8000001603037210 */ /* 0x000fca0007ffe0ff */
[C---:B------:R-:W-:Y:S01]  /*0b50*/  FADD R5, R3.reuse, 1 ;  /* 0x3f80000003057421 */ /* 0x040fe20000000000 */
[----:B------:R-:W-:-:S04]  /*0b60*/  FADD R24, R3, -1 ;  /* 0xbf80000003187421 */ /* 0x000fc80000000000 */
[----:B------:R-:W-:Y:S01]  /*0b70*/  FADD R26, R24, R24 ;  /* 0x00000018181a7221 */ /* 0x000fe20000000000 */
[----:B------:R-:W0:Y:S03]  /*0b80*/  MUFU.RCP R5, R5 ;  /* 0x0000000500057308 */ /* 0x000e260000001000 */
[----:B0-----:R-:W-:Y:S01]  /*0b90*/  FMUL R3, R5, R26 ;  /* 0x0000001a05037220 */ /* 0x001fe20000400000 */
[----:B------:R-:W-:-:S03]  /*0ba0*/  I2FP.F32.S32 R26, R22 ;  /* 0x00000016001a7245 */ /* 0x000fc60000201400 */
[----:B------:R-:W-:-:S04]  /*0bb0*/  FADD R25, R24, -R3 ;  /* 0x8000000318197221 */ /* 0x000fc80000000000 */
[----:B------:R-:W-:-:S04]  /*0bc0*/  FADD R25, R25, R25 ;  /* 0x0000001919197221 */ /* 0x000fc80000000000 */
[-C--:B------:R-:W-:Y:S01]  /*0bd0*/  FFMA R24, R24, -R3.reuse, R25 ;  /* 0x8000000318187223 */ /* 0x080fe20000000019 */
[----:B------:R-:W-:Y:S02]  /*0be0*/  FSEL R25, RZ, -24, P1 ;  /* 0xc1c00000ff197808 */ /* 0x000fe40000800000 */
[----:B------:R-:W-:Y:S01]  /*0bf0*/  FSETP.NEU.AND P1, PT, |R12|, +INF , PT ;  /* 0x7f8000000c00780b */ /* 0x000fe20003f2d200 */
[----:B------:R-:W-:Y:S01]  /*0c00*/  FMUL R22, R5, R24 ;  /* 0x0000001805167220 */ /* 0x000fe20000400000 */
[C---:B------:R-:W-:Y:S01]  /*0c10*/  FMUL R24, R3.reuse, R3 ;  /* 0x0000000303187220 */ /* 0x040fe20000400000 */
[----:B------:R-:W-:Y:S01]  /*0c20*/  FFMA R26, R26, 1.1920928955078125e-07, R25 ;  /* 0x340000001a1a7823 */ /* 0x000fe20000000019 */
[----:B------:R-:W-:Y:S02]  /*0c30*/  MOV R25, 0x3a2c32e4 ;  /* 0x3a2c32e400197802 */ /* 0x000fe40000000f00 */
[----:B------:R-:W-:Y:S01]  /*0c40*/  FSETP.NEU.AND P1, PT, R12, RZ, P1 ;  /* 0x000000ff0c00720b */ /* 0x000fe20000f2d000 */
[----:B------:R-:W-:-:S02]  /*0c50*/  FFMA R5, R3, 1.4426950216293334961, R26 ;  /* 0x3fb8aa3b03057823 */ /* 0x000fc4000000001a */
[----:B------:R-:W-:Y:S01]  /*0c60*/  FFMA R25, R24, R25, 0.0032181653659790754318 ;  /* 0x3b52e7db18197423 */ /* 0x000fe20000000019 */
[----:B------:R-:W-:Y:S01]  /*0c70*/  FSETP.GEU.OR P5, PT, R21, RZ, P1 ;  /* 0x000000ff1500720b */ /* 0x000fe20000fae400 */
[----:B------:R-:W-:Y:S02]  /*0c80*/  FADD R26, R26, -R5 ;  /* 0x800000051a1a7221 */ /* 0x000fe40000000000 */
[C---:B------:R-:W-:Y:S02]  /*0c90*/  FFMA R25, R24.reuse, R25, 0.018033718690276145935 ;  /* 0x3c93bb7318197423 */ /* 0x040fe40000000019 */
[----:B------:R-:W-:Y:S02]  /*0ca0*/  FFMA R27, R3, 1.4426950216293334961, R26 ;  /* 0x3fb8aa3b031b7823 */ /* 0x000fe4000000001a */
[----:B------:R-:W-:Y:S02]  /*0cb0*/  FFMA R25, R24, R25, 0.12022458761930465698 ;  /* 0x3df6384f18197423 */ /* 0x000fe40000000019 */
[----:B------:R-:W-:Y:S01]  /*0cc0*/  FFMA R26, R22, 1.4426950216293334961, R27 ;  /* 0x3fb8aa3b161a7823 */ /* 0x000fe2000000001b */
[----:B------:R-:W-:Y:S01]  /*0cd0*/  @!P1 FADD R12, R12, R12 ;  /* 0x0000000c0c0c9221 */ /* 0x000fe20000000000 */
[----:B------:R-:W-:-:S02]  /*0ce0*/  FMUL R24, R24, R25 ;  /* 0x0000001918187220 */ /* 0x000fc40000400000 */
[----:B------:R-:W-:Y:S02]  /*0cf0*/  FFMA R26, R3, 1.9251366722983220825e-08, R26 ;  /* 0x32a55e34031a7823 */ /* 0x000fe4000000001a */
[----:B------:R-:W-:Y:S01]  /*0d00*/  FMUL R25, R24, 3 ;  /* 0x4040000018197820 */ /* 0x000fe20000400000 */
[----:B------:R-:W-:-:S03]  /*0d10*/  @!P5 LOP3.LUT R12, R12, 0x7f800000, RZ, 0x3c, !PT ;  /* 0x7f8000000c0cd812 */ /* 0x000fc600078e3cff */
[----:B------:R-:W-:Y:S01]  /*0d20*/  FFMA R25, R22, R25, R26 ;  /* 0x0000001916197223 */ /* 0x000fe2000000001a */
[----:B------:R-:W-:-:S03]  /*0d30*/  HFMA2 R26, -RZ, RZ, 0.64013671875, -15.109375 ;  /* 0x391fcb8eff1a7431 */ /* 0x000fc600000001ff */
        /* <DEDUP_REMOVED lines=8> */
[C---:B------:R-:W-:Y:S01]  /*0dc0*/  FSETP.GEU.AND P4, PT, R22.reuse, RZ, PT ;  /* 0x000000ff1600720b */ /* 0x040fe20003f8e000 */
[----:B------:R-:W-:Y:S01]  /*0dd0*/  FFMA R24, R5, R21, R24 ;  /* 0x0000001505187223 */ /* 0x000fe20000000018 */
[----:B0-----:R-:W-:Y:S01]  /*0de0*/  FADD R5, R22, -R3 ;  /* 0x8000000316057221 */ /* 0x001fe20000000000 */
[----:B------:R-:W-:-:S03]  /*0df0*/  FSETP.GT.AND P2, PT, R3, RZ, PT ;  /* 0x000000ff0300720b */ /* 0x000fc60003f44000 */
[----:B------:R-:W-:Y:S01]  /*0e00*/  FADD R5, R5, R24 ;  /* 0x0000001805057221 */ /* 0x000fe20000000000 */
[----:B------:R-:W-:Y:S02]  /*0e10*/  SEL R3, RZ, 0x83000000, P2 ;  /* 0x83000000ff037807 */ /* 0x000fe40001000000 */
[----:B------:R-:W-:Y:S01]  /*0e20*/  FSETP.NEU.AND P2, PT, |R2|, 1, !P1 ;  /* 0x3f8000000200780b */ /* 0x000fe20004f4d200 */
[----:B------:R-:W-:-:S04]  /*0e30*/  FFMA R24, R5, R26, 0.0013391353422775864601 ;  /* 0x3aaf85ed05187423 */ /* 0x000fc8000000001a */
[----:B------:R-:W-:-:S04]  /*0e40*/  FFMA R24, R5, R24, 0.0096188392490148544312 ;  /* 0x3c1d985605187423 */ /* 0x000fc80000000018 */
[C---:B------:R-:W-:Y:S02]  /*0e50*/  FFMA R26, R5.reuse, R24, 0.055503588169813156128 ;  /* 0x3d6357bb051a7423 */ /* 0x040fe40000000018 */
[----:B------:R0:W1:Y:S02]  /*0e60*/  F2I.NTZ R24, R22 ;  /* 0x0000001600187305 */ /* 0x0000640000203100 */
[----:B------:R-:W-:Y:S01]  /*0e70*/  FFMA R26, R5, R26, 0.24022644758224487305 ;  /* 0x3e75fdec051a7423 */ /* 0x000fe2000000001a */
[----:B------:R-:W-:-:S03]  /*0e80*/  @P2 LOP3.LUT R12, R12, 0x7fffffff, RZ, 0xc0, !PT ;  /* 0x7fffffff0c0c2812 */ /* 0x000fc600078ec0ff */
[----:B------:R-:W-:Y:S01]  /*0e90*/  FFMA R26, R5, R26, 0.69314718246459960938 ;  /* 0x3f317218051a7423 */ /* 0x000fe2000000001a */
[----:B0-----:R-:W-:-:S03]  /*0ea0*/  FSEL R22, RZ, +INF , !P4 ;  /* 0x7f800000ff167808 */ /* 0x001fc60006000000 */
[----:B------:R-:W-:Y:S01]  /*0eb0*/  FFMA R26, R5, R26, 1 ;  /* 0x3f800000051a7423 */ /* 0x000fe2000000001a */
[----:B------:R-:W-:Y:S02]  /*0ec0*/  IADD3 R5, PT, PT, R3, 0x7f000000, RZ ;  /* 0x7f00000003057810 */ /* 0x000fe40007ffe0ff */
[----:B-1----:R-:W-:-:S03]  /*0ed0*/  LEA R24, R24, -R3, 0x17 ;  /* 0x8000000318187211 */ /* 0x002fc600078eb8ff */
[----:B------:R-:W-:-:S04]  /*0ee0*/  FMUL R5, R5, R26 ;  /* 0x0000001a05057220 */ /* 0x000fc80000400000 */
[----:B------:R-:W-:Y:S01]  /*0ef0*/  @!P3 FMUL R22, R24, R5 ;  /* 0x000000051816b220 */ /* 0x000fe20000400000 */
[----:B------:R-:W-:-:S07]  /*0f00*/  @!P1 MOV R22, R12 ;  /* 0x0000000c00169202 */ /* 0x000fce0000000f00 */
.L_x_52:
[----:B------:R-:W-:Y:S05]  /*0f10*/  BSYNC.RECONVERGENT B0 ;  /* 0x0000000000007941 */ /* 0x000fea0003800200 */
.L_x_51:
        /* <DEDUP_REMOVED lines=32> */
[----:B------:R-:W-:Y:S01]  /*1120*/  FADD R26, R26, -R5 ;  /* 0x800000051a1a7221 */ /* 0x000fe20000000000 */
[----:B------:R-:W-:Y:S01]  /*1130*/  FSETP.NEU.AND P4, PT, |R2|, 1, !P0 ;  /* 0x3f8000000200780b */ /* 0x000fe2000478d200 */
        /* <DEDUP_REMOVED lines=10> */
[----:B------:R-:W-:Y:S01]  /*11e0*/  HFMA2 R26, -RZ, RZ, 0.64013671875, -15.109375 ;  /* 0x391fcb8eff1a7431 */ /* 0x000fe200000001ff */
[----:B------:R-:W-:Y:S02]  /*11f0*/  @P4 LOP3.LUT R16, R16, 0x7fffffff, RZ, 0xc0, !PT ;  /* 0x7fffffff10104812 */ /* 0x000fe400078ec0ff */
[----:B------:R-:W-:-:S04]  /*1200*/  FFMA R24, R3, R24, R25 ;  /* 0x0000001803187223 */ /* 0x000fc80000000019 */
[----:B------:R-:W-:-:S04]  /*1210*/  FADD R25, R5, R24 ;  /* 0x0000001805197221 */ /* 0x000fc80000000000 */
[----:B------:R-:W-:Y:S01]  /*1220*/  FMUL R12, R25, R21 ;  /* 0x00000015190c7220 */ /* 0x000fe20000400000 */
[----:B------:R-:W-:-:S03]  /*1230*/  FADD R5, -R5, R25 ;  /* 0x0000001905057221 */ /* 0x000fc60000000100 */
[----:B------:R-:W0:Y:S01]  /*1240*/  FRND R3, R12 ;  /* 0x0000000c00037307 */ /* 0x000e220000201000 */
[----:B------:R-:W-:Y:S01]  /*1250*/  FADD R5, R24, -R5 ;  /* 0x8000000518057221 */ /* 0x000fe20000000000 */
[----:B------:R-:W-:Y:S01]  /*1260*/  FFMA R24, R25, R21, -R12 ;  /* 0x0000001519187223 */ /* 0x000fe2000000080c */
[----:B------:R-:W-:-:S03]  /*1270*/  FSETP.GT.AND P2, PT, |R12|, 152, PT ;  /* 0x431800000c00780b */ /* 0x000fc60003f44200 */
[----:B------:R-:W-:Y:S01]  /*1280*/  FFMA R24, R5, R21, R24 ;  /* 0x0000001505187223 */ /* 0x000fe20000000018 */
[----:B0-----:R-:W-:Y:S01]  /*1290*/  FADD R5, R12, -R3 ;  /* 0x800000030c057221 */ /* 0x001fe20000000000 */
[----:B------:R-:W-:-:S03]  /*12a0*/  FSETP.GT.AND P1, PT, R3, RZ, PT ;  /* 0x000000ff0300720b */ /* 0x000fc60003f24000 */
[----:B------:R-:W-:Y:S01]  /*12b0*/  FADD R5, R5, R24 ;  /* 0x0000001805057221 */ /* 0x000fe20000000000 */
[----:B------:R-:W-:Y:S02]  /*12c0*/  SEL R3, RZ, 0x83000000, P1 ;  /* 0x83000000ff037807 */ /* 0x000fe40000800000 */
[----:B------:R-:W-:Y:S01]  /*12d0*/  FSETP.GEU.AND P1, PT, R12, RZ, PT ;  /* 0x000000ff0c00720b */ /* 0x000fe20003f2e000 */
[----:B------:R-:W-:Y:S01]  /*12e0*/  FFMA R24, R5, R26, 0.0013391353422775864601 ;  /* 0x3aaf85ed05187423 */ /* 0x000fe2000000001a */
[----:B------:R-:W-:-:S03]  /*12f0*/  IADD3 R2, PT, PT, R3, 0x7f000000, RZ ;  /* 0x7f00000003027810 */ /* 0x000fc60007ffe0ff */
[----:B------:R-:W-:-:S04]  /*1300*/  FFMA R24, R5, R24, 0.0096188392490148544312 ;  /* 0x3c1d985605187423 */ /* 0x000fc80000000018 */
[C---:B------:R-:W-:Y:S02]  /*1310*/  FFMA R26, R5.reuse, R24, 0.055503588169813156128 ;  /* 0x3d6357bb051a7423 */ /* 0x040fe40000000018 */
[----:B------:R0:W1:Y:S02]  /*1320*/  F2I.NTZ R24, R12 ;  /* 0x0000000c00187305 */ /* 0x0000640000203100 */
[----:B------:R-:W-:-:S04]  /*1330*/  FFMA R26, R5, R26, 0.24022644758224487305 ;  /* 0x3e75fdec051a7423 */ /* 0x000fc8000000001a */
[----:B------:R-:W-:Y:S01]  /*1340*/  FFMA R26, R5, R26, 0.69314718246459960938 ;  /* 0x3f317218051a7423 */ /* 0x000fe2000000001a */
[----:B0-----:R-:W-:-:S03]  /*1350*/  FSEL R12, RZ, +INF , !P1 ;  /* 0x7f800000ff0c7808 */ /* 0x001fc60004800000 */
[----:B------:R-:W-:-:S04]  /*1360*/  FFMA R5, R5, R26, 1 ;  /* 0x3f80000005057423 */ /* 0x000fc8000000001a */
[----:B------:R-:W-:Y:S01]  /*1370*/  FMUL R5, R2, R5 ;  /* 0x0000000502057220 */ /* 0x000fe20000400000 */
[----:B-1----:R-:W-:-:S05]  /*1380*/  LEA R24, R24, -R3, 0x17 ;  /* 0x8000000318187211 */ /* 0x002fca00078eb8ff */
[----:B------:R-:W-:Y:S01]  /*1390*/  @!P2 FMUL R12, R24, R5 ;  /* 0x00000005180ca220 */ /* 0x000fe20000400000 */
[----:B------:R-:W-:-:S07]  /*13a0*/  @!P0 MOV R12, R16 ;  /* 0x00000010000c8202 */ /* 0x000fce0000000f00 */
.L_x_54:
[----:B------:R-:W-:Y:S05]  /*13b0*/  BSYNC.RECONVERGENT B0 ;  /* 0x0000000000007941 */ /* 0x000fea0003800200 */
.L_x_53:
[----:B------:R-:W0:Y:S01]  /*13c0*/  LDC R24, c[0x0][0x38c] ;  /* 0x0000e300ff187b82 */ /* 0x000e220000000800 */
[-C--:B-----5:R-:W-:Y:S01]  /*13d0*/  FMUL R17, R17, R22.reuse ;  /* 0x0000001611117220 */ /* 0x0a0fe20000400000 */
[----:B------:R-:W-:Y:S01]  /*13e0*/  FMUL R13, R13, R22 ;  /* 0x000000160d0d7220 */ /* 0x000fe20000400000 */
[----:B------:R-:W-:Y:S02]  /*13f0*/  BSSY.RECONVERGENT B2, `(.L_x_55) ;  /* 0x0000015000027945 */ /* 0x000fe40003800200 */
[-C--:B------:R-:W-:Y:S01]  /*1400*/  FFMA R18, R18, R23.reuse, R17 ;  /* 0x0000001712127223 */ /* 0x080fe20000000011 */
[----:B------:R-:W-:-:S03]  /*1410*/  FFMA R13, R14, R23, R13 ;  /* 0x000000170e0d7223 */ /* 0x000fc6000000000d */
[----:B------:R-:W-:Y:S01]  /*1420*/  FFMA R3, R19, R12, R18 ;  /* 0x0000000c13037223 */ /* 0x000fe20000000012 */
[----:B0-----:R-:W0:Y:S08]  /*1430*/  MUFU.RCP R5, R24 ;  /* 0x0000001800057308 */ /* 0x001e300000001000 */
[----:B------:R-:W1:Y:S01]  /*1440*/  FCHK P0, R3, R24 ;  /* 0x0000001803007302 */ /* 0x000e620000000000 */
[----:B0-----:R-:W-:-:S04]  /*1450*/  FFMA R2, R5, -R24, 1 ;  /* 0x3f80000005027423 */ /* 0x001fc80000000818 */
[----:B------:R-:W-:Y:S01]  /*1460*/  FFMA R16, R5, R2, R5 ;  /* 0x0000000205107223 */ /* 0x000fe20000000005 */
[----:B------:R-:W-:Y:S01]  /*1470*/  FMUL R5, R0, R22 ;  /* 0x0000001600057220 */ /* 0x000fe20000400000 */
[----:B------:R-:W-:Y:S02]  /*1480*/  FFMA R2, R20, R12, R13 ;  /* 0x0000000c14027223 */ /* 0x000fe4000000000d */
[----:B------:R-:W-:Y:S01]  /*1490*/  FFMA R17, R3, R16, RZ ;  /* 0x0000001003117223 */ /* 0x000fe200000000ff */
[----:B------:R-:W-:-:S03]  /*14a0*/  FFMA R0, R4, R23, R5 ;  /* 0x0000001704007223 */ /* 0x000fc60000000005 */
[----:B------:R-:W-:Y:S01]  /*14b0*/  FFMA R4, R17, -R24, R3 ;  /* 0x8000001811047223 */ /* 0x000fe20000000003 */
[----:B------:R-:W-:-:S03]  /*14c0*/  FFMA R0, R15, R12, R0 ;  /* 0x0000000c0f007223 */ /* 0x000fc60000000000 */
[----:B------:R-:W-:Y:S01]  /*14d0*/  FFMA R16, R16, R4, R17 ;  /* 0x0000000410107223 */ /* 0x000fe20000000011 */
[----:B-1----:R-:W-:Y:S06]  /*14e0*/  @!P0 BRA `(.L_x_56) ;  /* 0x0000000000148947 */ /* 0x002fec0003800000 */
[----:B------:R-:W0:Y:S01]  /*14f0*/  LDCU UR6, c[0x0][0x38c] ;  /* 0x00007180ff0677ac */ /* 0x000e220008000800 */
[----:B------:R-:W-:Y:S02]  /*1500*/  MOV R17, 0x1530 ;  /* 0x0000153000117802 */ /* 0x000fe40000000f00 */
[----:B0-----:R-:W-:-:S07]  /*1510*/  MOV R4, UR6 ;  /* 0x0000000600047c02 */ /* 0x001fce0008000f00 */
[----:B------:R-:W-:Y:S05]  /*1520*/  CALL.REL.NOINC `($__internal_2_$__cuda_sm3x_div_rn_noftz_f32_slowpath) ;  /* 0x0000001000f87944 */ /* 0x000fea0003c00000 */
[----:B------:R-:W-:-:S07]  /*1530*/  MOV R16, R3 ;  /* 0x0000000300107202 */ /* 0x000fce0000000f00 */
.L_x_56:
[----:B------:R-:W-:Y:S05]  /*1540*/  BSYNC.RECONVERGENT B2 ;  /* 0x0000000000027941 */ /* 0x000fea0003800200 */
.L_x_55:
[----:B------:R-:W0:Y:S01]  /*1550*/  LDC R5, c[0x0][0x390] ;  /* 0x0000e400ff057b82 */ /* 0x000e220000000800 */
[----:B------:R-:W-:Y:S01]  /*1560*/  BSSY.RECONVERGENT B2, `(.L_x_57) ;  /* 0x000000f000027945 */ /* 0x000fe20003800200 */
[----:B0-----:R-:W0:Y:S08]  /*1570*/  MUFU.RCP R3, R5 ;  /* 0x0000000500037308 */ /* 0x001e300000001000 */
[----:B------:R-:W1:Y:S01]  /*1580*/  FCHK P0, R0, R5 ;  /* 0x0000000500007302 */ /* 0x000e620000000000 */
[----:B0-----:R-:W-:-:S04]  /*1590*/  FFMA R4, R3, -R5, 1 ;  /* 0x3f80000003047423 */ /* 0x001fc80000000805 */
[----:B------:R-:W-:-:S04]  /*15a0*/  FFMA R3, R3, R4, R3 ;  /* 0x0000000403037223 */ /* 0x000fc80000000003 */
[----:B------:R-:W-:-:S04]  /*15b0*/  FFMA R12, R0, R3, RZ ;  /* 0x00000003000c7223 */ /* 0x000fc800000000ff */
[----:B------:R-:W-:-:S04]  /*15c0*/  FFMA R4, R12, -R5, R0 ;  /* 0x800000050c047223 */ /* 0x000fc80000000000 */
[----:B------:R-:W-:Y:S01]  /*15d0*/  FFMA R12, R3, R4, R12 ;  /* 0x00000004030c7223 */ /* 0x000fe2000000000c */
[----:B-1----:R-:W-:Y:S06]  /*15e0*/  @!P0 BRA `(.L_x_58) ;  /* 0x0000000000188947 */ /* 0x002fec0003800000 */
[----:B------:R-:W0:Y:S01]  /*15f0*/  LDCU UR6, c[0x0][0x390] ;  /* 0x00007200ff0677ac */ /* 0x000e220008000800 */
[----:B------:R-:W-:Y:S02]  /*1600*/  MOV R3, R0 ;  /* 0x0000000000037202 */ /* 0x000fe40000000f00 */
[----:B------:R-:W-:Y:S02]  /*1610*/  MOV R17, 0x1640 ;  /* 0x0000164000117802 */ /* 0x000fe40000000f00 */
[----:B0-----:R-:W-:-:S07]  /*1620*/  MOV R4, UR6 ;  /* 0x0000000600047c02 */ /* 0x001fce0008000f00 */
[----:B------:R-:W-:Y:S05]  /*1630*/  CALL.REL.NOINC `($__internal_2_$__cuda_sm3x_div_rn_noftz_f32_slowpath) ;  /* 0x0000001000b47944 */ /* 0x000fea0003c00000 */
[----:B------:R-:W-:-:S07]  /*1640*/  MOV R12, R3 ;  /* 0x00000003000c7202 */ /* 0x000fce0000000f00 */
.L_x_58:
[----:B------:R-:W-:Y:S05]  /*1650*/  BSYNC.RECONVERGENT B2 ;  /* 0x0000000000027941 */ /* 0x000fea0003800200 */
.L_x_57:
        /* <DEDUP_REMOVED lines=16> */
.L_x_60:
[----:B------:R-:W-:Y:S05]  /*1760*/  BSYNC.RECONVERGENT B2 ;  /* 0x0000000000027941 */ /* 0x000fea0003800200 */
.L_x_59:
[----:B------:R-:W-:Y:S01]  /*1770*/  FSETP.GT.AND P0, PT, R16, 0.0088560003787279129028, PT ;  /* 0x3c1118c21000780b */ /* 0x000fe20003f04000 */
[----:B------:R-:W-:-:S12]  /*1780*/  BSSY.RECONVERGENT B2, `(.L_x_61) ;  /* 0x0000058000027945 */ /* 0x000fd80003800200 */
[----:B------:R-:W-:Y:S05]  /*1790*/  @!P0 BRA `(.L_x_62) ;  /* 0x0000000400148947 */ /* 0x000fea0003800000 */
[----:B------:R-:W-:Y:S01]  /*17a0*/  FSETP.NEU.AND P0, PT, R16, 1, PT ;  /* 0x3f8000001000780b */ /* 0x000fe20003f0d000 */
[----:B------:R-:W-:-:S12]  /*17b0*/  HFMA2 R2, -RZ, RZ, 1.875, 0 ;  /* 0x3f800000ff027431 */ /* 0x000fd800000001ff */
[----:B------:R-:W-:Y:S05]  /*17c0*/  @!P0 BRA `(.L_x_63) ;  /* 0x00000004004c8947 */ /* 0x000fea0003800000 */
[----:B------:R-:W-:-:S13]  /*17d0*/  FSETP.NAN.AND P0, PT, |R16|, |R16|, PT ;  /* 0x400000101000720b */ /* 0x000fda0003f08200 */
[----:B------:R-:W-:Y:S01]  /*17e0*/  @P0 FADD R2, R16, 0.3333333432674407959 ;  /* 0x3eaaaaab10020421 */ /* 0x000fe20000000000 */
[----:B------:R-:W-:Y:S06]  /*17f0*/  @P0 BRA `(.L_x_63) ;  /* 0x0000000400400947 */ /* 0x000fec0003800000 */
[C---:B------:R-:W-:Y:S01]  /*1800*/  FMUL R3, |R16|.reuse, 16777216 ;  /* 0x4b80000010037820 */ /* 0x040fe20000400200 */
[C---:B------:R-:W-:Y:S02]  /*1810*/  FSETP.GEU.AND P0, PT, |R16|.reuse, 1.175494350822287508e-38, PT ;  /* 0x008000001000780b */ /* 0x040fe40003f0e200 */
[----:B------:R-:W-:Y:S02]  /*1820*/  MOV R17, 0x3a2c32e4 ;  /* 0x3a2c32e400117802 */ /* 0x000fe40000000f00 */
[----:B------:R-:W-:Y:S02]  /*1830*/  FSEL R3, R3, |R16|, !P0 ;  /* 0x4000001003037208 */ /* 0x000fe40004000000 */
[----:B------:R-:W-:Y:S02]  /*1840*/  FSETP.NEU.AND P2, PT, |R16|, +INF , PT ;  /* 0x7f8000001000780b */ /* 0x000fe40003f4d200 */
        /* <DEDUP_REMOVED lines=29> */
[----:B------:R-:W-:Y:S01]  /*1a20*/  FMUL R0, R3, 0.3333333432674407959 ;  /* 0x3eaaaaab03007820 */ /* 0x000fe20000400000 */
[----:B------:R-:W-:-:S03]  /*1a30*/  FADD R2, -R2, R3 ;  /* 0x0000000302027221 */ /* 0x000fc60000000100 */
[----:B------:R-:W0:Y:S01]  /*1a40*/  FRND R13, R0 ;  /* 0x00000000000d7307 */ /* 0x000e220000201000 */
[----:B------:R-:W-:Y:S01]  /*1a50*/  FADD R2, R15, -R2 ;  /* 0x800000020f027221 */ /* 0x000fe20000000000 */
[----:B------:R-:W-:Y:S01]  /*1a60*/  FFMA R3, R3, 0.3333333432674407959, -R0 ;  /* 0x3eaaaaab03037823 */ /* 0x000fe20000000800 */
[----:B------:R-:W-:Y:S01]  /*1a70*/  HFMA2 R15, -RZ, RZ, 0.64013671875, -15.109375 ;  /* 0x391fcb8eff0f7431 */ /* 0x000fe200000001ff */
[----:B------:R-:W-:Y:S02]  /*1a80*/  FSETP.GT.AND P1, PT, |R0|, 152, PT ;  /* 0x431800000000780b */ /* 0x000fe40003f24200 */
[----:B------:R-:W-:Y:S02]  /*1a90*/  FFMA R3, R2, 0.3333333432674407959, R3 ;  /* 0x3eaaaaab02037823 */ /* 0x000fe40000000003 */
        /* <DEDUP_REMOVED lines=9> */
[----:B------:R-:W-:Y:S01]  /*1b30*/  FSETP.GEU.AND P0, PT, R0, RZ, PT ;  /* 0x000000ff0000720b */ /* 0x000fe20003f0e000 */
[----:B------:R-:W-:Y:S01]  /*1b40*/  FFMA R15, R2, R13, 0.69314718246459960938 ;  /* 0x3f317218020f7423 */ /* 0x000fe2000000000d */
[----:B------:R-:W-:Y:S02]  /*1b50*/  IADD3 R13, PT, PT, R3, 0x7f000000, RZ ;  /* 0x7f000000030d7810 */ /* 0x000fe40007ffe0ff */
[----:B-1----:R-:W-:Y:S01]  /*1b60*/  LEA R4, R4, -R3, 0x17 ;  /* 0x8000000304047211 */ /* 0x002fe200078eb8ff */
[----:B------:R-:W-:Y:S01]  /*1b70*/  FFMA R14, R2, R15, 1 ;  /* 0x3f800000020e7423 */ /* 0x000fe2000000000f */
[----:B------:R-:W-:-:S03]  /*1b80*/  FSEL R2, RZ, +INF , !P0 ;  /* 0x7f800000ff027808 */ /* 0x000fc60004000000 */
[----:B------:R-:W-:-:S04]  /*1b90*/  FMUL R13, R13, R14 ;  /* 0x0000000e0d0d7220 */ /* 0x000fc80000400000 */
[----:B------:R-:W-:Y:S01]  /*1ba0*/  @!P1 FMUL R2, R4, R13 ;  /* 0x0000000d04029220 */ /* 0x000fe20000400000 */
[----:B------:R-:W-:Y:S06]  /*1bb0*/  @P2 BRA `(.L_x_63) ;  /* 0x0000000000502947 */ /* 0x000fec0003800000 */
[----:B------:R-:W-:-:S05]  /*1bc0*/  FADD R2, R16, R16 ;  /* 0x0000001010027221 */ /* 0x000fca0000000000 */
[----:B------:R-:W-:Y:S01]  /*1bd0*/  LOP3.LUT R2, R2, 0x7fffffff, RZ, 0xc0, !PT ;  /* 0x7fffffff02027812 */ /* 0x000fe200078ec0ff */
[----:B------:R-:W-:Y:S06]  /*1be0*/  BRA `(.L_x_63) ;  /* 0x0000000000447947 */ /* 0x000fec0003800000 */
.L_x_62:
[----:B------:R-:W-:Y:S01]  /*1bf0*/  HFMA2 R0, -RZ, RZ, 1.875, 0 ;  /* 0x3f800000ff007431 */ /* 0x000fe200000001ff */
[----:B------:R-:W-:Y:S01]  /*1c00*/  MOV R3, 0x4461d333 ;  /* 0x4461d33300037802 */ /* 0x000fe20000000f00 */
[----:B------:R-:W-:Y:S01]  /*1c10*/  BSSY.RECONVERGENT B3, `(.L_x_63) ;  /* 0x000000e000037945 */ /* 0x000fe20003800200 */
[----:B------:R-:W-:-:S03]  /*1c20*/  MOV R13, 0x3c0d3dcb ;  /* 0x3c0d3dcb000d7802 */ /* 0x000fc60000000f00 */
[----:B------:R-:W-:-:S04]  /*1c30*/  FFMA R3, R16, R3, 16 ;  /* 0x4180000010037423 */ /* 0x000fc80000000003 */
[----:B------:R-:W0:Y:S01]  /*1c40*/  FCHK P0, R3, 116 ;  /* 0x42e8000003007902 */ /* 0x000e220000000000 */
[----:B------:R-:W-:-:S04]  /*1c50*/  FFMA R0, R13, -116, R0 ;  /* 0xc2e800000d007823 */ /* 0x000fc80000000000 */
[----:B------:R-:W-:-:S04]  /*1c60*/  FFMA R0, R0, R13, 0.0086206896230578422546 ;  /* 0x3c0d3dcb00007423 */ /* 0x000fc8000000000d */
        /* <DEDUP_REMOVED lines=8> */
.L_x_64:
[----:B------:R-:W-:Y:S05]  /*1cf0*/  BSYNC.RECONVERGENT B3 ;  /* 0x0000000000037941 */ /* 0x000fea0003800200 */
.L_x_63:
[----:B------:R-:W-:Y:S05]  /*1d00*/  BSYNC.RECONVERGENT B2 ;  /* 0x0000000000027941 */ /* 0x000fea0003800200 */
.L_x_61:
        /* <DEDUP_REMOVED lines=13> */
[----:B------:R-:W-:Y:S02]  /*1de0*/  FSEL R4, RZ, -24, P0 ;  /* 0xc1c00000ff047808 */ /* 0x000fe40000000000 */
[----:B------:R-:W-:Y:S02]  /*1df0*/  IADD3 R0, PT, PT, R3, -0x3f3504f3, RZ ;  /* 0xc0cafb0d03007810 */ /* 0x000fe40007ffe0ff */
[----:B------:R-:W-:-:S02]  /*1e00*/  FSETP.NEU.AND P2, PT, |R12|, +INF , PT ;  /* 0x7f8000000c00780b */ /* 0x000fc40003f4d200 */
[----:B------:R-:W-:-:S04]  /*1e10*/  LOP3.LUT R0, R0, 0xff800000, RZ, 0xc0, !PT ;  /* 0xff80000000007812 */ /* 0x000fc800078ec0ff */
[----:B------:R-:W-:-:S05]  /*1e20*/  IADD3 R3, PT, PT, R3, -R0, RZ ;  /* 0x8000000003037210 */ /* 0x000fca0007ffe0ff */
[C---:B------:R-:W-:Y:S01]  /*1e30*/  FADD R14, R3.reuse, 1 ;  /* 0x3f800000030e7421 */ /* 0x040fe20000000000 */
[----:B------:R-:W-:Y:S01]  /*1e40*/  FADD R15, R3, -1 ;  /* 0xbf800000030f7421 */ /* 0x000fe20000000000 */
[----:B------:R-:W-:-:S03]  /*1e50*/  I2FP.F32.S32 R3, R0 ;  /* 0x0000000000037245 */ /* 0x000fc60000201400 */
[----:B------:R-:W-:Y:S01]  /*1e60*/  FADD R13, R15, R15 ;  /* 0x0000000f0f0d7221 */ /* 0x000fe20000000000 */
[----:B------:R-:W0:Y:S03]  /*1e70*/  MUFU.RCP R14, R14 ;  /* 0x0000000e000e7308 */ /* 0x000e260000001000 */
[----:B0-----:R-:W-:Y:S01]  /*1e80*/  FMUL R0, R14, R13 ;  /* 0x0000000d0e007220 */ /* 0x001fe20000400000 */
[----:B------:R-:W-:-:S03]  /*1e90*/  FFMA R13, R3, 1.1920928955078125e-07, R4 ;  /* 0x34000000030d7823 */ /* 0x000fc60000000004 */
        /* <DEDUP_REMOVED lines=15> */
[----:B------:R-:W-:Y:S01]  /*1f90*/  FFMA R4, R15, R4, R14 ;  /* 0x000000040f047223 */ /* 0x000fe2000000000e */
[----:B------:R-:W-:-:S03]  /*1fa0*/  HFMA2 R15, -RZ, RZ, 0.64013671875, -15.109375 ;  /* 0x391fcb8eff0f7431 */ /* 0x000fc600000001ff */
[----:B------:R-:W-:-:S04]  /*1fb0*/  FFMA R4, R0, R17, R4 ;  /* 0x0000001100047223 */ /* 0x000fc80000000004 */
[----:B------:R-:W-:-:S04]  /*1fc0*/  FADD R0, R3, R4 ;  /* 0x0000000403007221 */ /* 0x000fc80000000000 */
[----:B------:R-:W-:Y:S01]  /*1fd0*/  FMUL R13, R0, 0.3333333432674407959 ;  /* 0x3eaaaaab000d7820 */ /* 0x000fe20000400000 */
[----:B------:R-:W-:-:S03]  /*1fe0*/  FADD R3, -R3, R0 ;  /* 0x0000000003037221 */ /* 0x000fc60000000100 */
[----:B------:R-:W0:Y:S01]  /*1ff0*/  FRND R14, R13 ;  /* 0x0000000d000e7307 */ /* 0x000e220000201000 */
[----:B------:R-:W-:Y:S01]  /*2000*/  FADD R3, R4, -R3 ;  /* 0x8000000304037221 */ /* 0x000fe20000000000 */
[----:B------:R-:W-:Y:S01]  /*2010*/  FFMA R0, R0, 0.3333333432674407959, -R13 ;  /* 0x3eaaaaab00007823 */ /* 0x000fe2000000080d */
[----:B------:R-:W-:-:S03]  /*2020*/  FSETP.GT.AND P1, PT, |R13|, 152, PT ;  /* 0x431800000d00780b */ /* 0x000fc60003f24200 */
        /* <DEDUP_REMOVED lines=8> */
[C---:B------:R-:W-:Y:S01]  /*20b0*/  FFMA R15, R0.reuse, R3, 0.24022644758224487305 ;  /* 0x3e75fdec000f7423 */ /* 0x040fe20000000003 */
        /* <DEDUP_REMOVED lines=13> */
.L_x_66:
        /* <DEDUP_REMOVED lines=17> */
.L_x_68:
[----:B------:R-:W-:Y:S05]  /*22a0*/  BSYNC.RECONVERGENT B3 ;  /* 0x0000000000037941 */ /* 0x000fea0003800200 */
.L_x_67:
[----:B------:R-:W-:Y:S05]  /*22b0*/  BSYNC.RECONVERGENT B2 ;  /* 0x0000000000027941 */ /* 0x000fea0003800200 */
.L_x_65:
        /* <DEDUP_REMOVED lines=17> */
[-C--:B------:R-:W-:Y:S02]  /*23d0*/  IADD3 R0, PT, PT, R0, -R3.reuse, RZ ;  /* 0x8000000300007210 */ /* 0x080fe40007ffe0ff */
[----:B------:R-:W-:-:S03]  /*23e0*/  I2FP.F32.S32 R3, R3 ;  /* 0x0000000300037245 */ /* 0x000fc60000201400 */
[C---:B------:R-:W-:Y:S01]  /*23f0*/  FADD R12, R0.reuse, 1 ;  /* 0x3f800000000c7421 */ /* 0x040fe20000000000 */
[----:B------:R-:W-:-:S04]  /*2400*/  FADD R15, R0, -1 ;  /* 0xbf800000000f7421 */ /* 0x000fc80000000000 */
        /* <DEDUP_REMOVED lines=51> */
.L_x_70:
        /* <DEDUP_REMOVED lines=17> */
.L_x_72:
[----:B------:R-:W-:Y:S05]  /*2850*/  BSYNC.RECONVERGENT B3 ;  /* 0x0000000000037941 */ /* 0x000fea0003800200 */
.L_x_71:
[----:B------:R-:W-:Y:S05]  /*2860*/  BSYNC.RECONVERGENT B2 ;  /* 0x0000000000027941 */ /* 0x000fea0003800200 */
.L_x_69:
[----:B------:R-:W-:Y:S02]  /*2870*/  HFMA2 R4, -RZ, RZ, 3.453125, 0 ;  /* 0x42e80000ff047431 */ /* 0x000fe400000001ff */
[----:B------:R-:W-:Y:S01]  /*2880*/  FADD R2, -R19, R2 ;  /* 0x0000000213027221 */ /* 0x000fe20000000100 */
[----:B------:R-:W-:-:S03]  /*2890*/  FADD R0, -R0, R19 ;  /* 0x0000001300007221 */ /* 0x000fc60000000100 */
[----:B------:R-:W-:Y:S01]  /*28a0*/  FMUL R3, R2, 500 ;  /* 0x43fa000002037820 */ /* 0x000fe20000400000 */
[----:B------:R-:W-:Y:S01]  /*28b0*/  FMUL R5, R0, 200 ;  /* 0x4348000000057820 */ /* 0x000fe20000400000 */
[----:B------:R-:W-:-:S05]  /*28c0*/  FFMA R19, R19, R4, -16 ;  /* 0xc180000013137423 */ /* 0x000fca0000000004 */
[----:B------:R-:W-:Y:S04]  /*28d0*/  STG.E desc[UR4][R6.64], R19 ;  /* 0x0000001306007986 */ /* 0x000fe8000c101904 */
[----:B------:R-:W-:Y:S04]  /*28e0*/  STG.E desc[UR4][R8.64], R3 ;  /* 0x0000000308007986 */ /* 0x000fe8000c101904 */
[----:B------:R-:W-:Y:S01]  /*28f0*/  STG.E desc[UR4][R10.64], R5 ;  /* 0x000000050a007986 */ /* 0x000fe2000c101904 */
[----:B------:R-:W-:Y:S05]  /*2900*/  EXIT ;  /* 0x000000000000794d */ /* 0x000fea0003800000 */
        .weak           $__internal_2_$__cuda_sm3x_div_rn_noftz_f32_slowpath
        .type           $__internal_2_$__cuda_sm3x_div_rn_noftz_f32_slowpath,@function
        .size           $__internal_2_$__cuda_sm3x_div_rn_noftz_f32_slowpath,(.L_x_118 - $__internal_2_$__cuda_sm3x_div_rn_noftz_f32_slowpath)
$__internal_2_$__cuda_sm3x_div_rn_noftz_f32_slowpath:
        /* <DEDUP_REMOVED lines=34> */
.L_x_74:
        /* <DEDUP_REMOVED lines=51> */
.L_x_81:
[----:B------:R-:W-:-:S04]  /*2e60*/  LOP3.LUT R3, R3, 0x80000000, RZ, 0xc0, !PT ;  /* 0x8000000003037812 */ /* 0x000fc800078ec0ff */
[----:B------:R-:W-:Y:S01]  /*2e70*/  LOP3.LUT R3, R3, 0x7f800000, RZ, 0xfc, !PT ;  /* 0x7f80000003037812 */ /* 0x000fe200078efcff */
[----:B------:R-:W-:Y:S06]  /*2e80*/  BRA `(.L_x_82) ;  /* 0x0000000000047947 */ /* 0x000fec0003800000 */
.L_x_80:
[----:B------:R-:W-:-:S07]  /*2e90*/  LEA R3, R20, R3, 0x17 ;  /* 0x0000000314037211 */ /* 0x000fce00078eb8ff */
.L_x_82:
[----:B------:R-:W-:Y:S05]  /*2ea0*/  BSYNC.RECONVERGENT B1 ;  /* 0x0000000000017941 */ /* 0x000fea0003800200 */
.L_x_79:
[----:B------:R-:W-:Y:S05]  /*2eb0*/  BRA `(.L_x_83) ;  /* 0x0000000000207947 */ /* 0x000fea0003800000 */
.L_x_78:
[----:B------:R-:W-:-:S04]  /*2ec0*/  LOP3.LUT R3, R4, 0x80000000, R3, 0x48, !PT ;  /* 0x8000000004037812 */ /* 0x000fc800078e4803 */
[----:B------:R-:W-:Y:S01]  /*2ed0*/  LOP3.LUT R3, R3, 0x7f800000, RZ, 0xfc, !PT ;  /* 0x7f80000003037812 */ /* 0x000fe200078efcff */
[----:B------:R-:W-:Y:S06]  /*2ee0*/  BRA `(.L_x_83) ;  /* 0x0000000000147947 */ /* 0x000fec0003800000 */
.L_x_77:
[----:B------:R-:W-:Y:S01]  /*2ef0*/  LOP3.LUT R3, R4, 0x80000000, R3, 0x48, !PT ;  /* 0x8000000004037812 */ /* 0x000fe200078e4803 */
[----:B------:R-:W-:Y:S06]  /*2f00*/  BRA `(.L_x_83) ;  /* 0x00000000000c7947 */ /* 0x000fec0003800000 */
.L_x_76:
[----:B------:R-:W0:Y:S01]  /*2f10*/  MUFU.RSQ R3, -QNAN ;  /* 0xffc0000000037908 */ /* 0x000e220000001400 */
[----:B------:R-:W-:Y:S05]  /*2f20*/  BRA `(.L_x_83) ;  /* 0x0000000000047947 */ /* 0x000fea0003800000 */
.L_x_75:
[----:B------:R-:W-:-:S07]  /*2f30*/  FADD.FTZ R3, R3, R4 ;  /* 0x0000000403037221 */ /* 0x000fce0000010000 */
.L_x_83:
[----:B------:R-:W-:Y:S05]  /*2f40*/  BSYNC.RECONVERGENT B0 ;  /* 0x0000000000007941 */ /* 0x000fea0003800200 */
.L_x_73:
[----:B------:R-:W-:Y:S01]  /*2f50*/  HFMA2 R15, -RZ, RZ, 0, 0 ;  /* 0x00000000ff0f7431 */ /* 0x000fe200000001ff */
[----:B------:R-:W-:-:S04]  /*2f60*/  MOV R14, R17 ;  /* 0x00000011000e7202 */ /* 0x000fc80000000f00 */
[----:B0-----:R-:W-:Y:S05]  /*2f70*/  RET.REL.NODEC R14 `(_Z19ConvertToLAB_kernelPiiffffPfS0_S0_S0_) ;  /* 0xffffffd00e207950 */ /* 0x001fea0003c3ffff */
.L_x_84:
        /* <DEDUP_REMOVED lines=16> */
.L_x_118:


//--------------------- .text._Z26CalculateNewVectors_kernelPfS_S_iiPiS_S_S_ --------------------------
	.section	.text._Z26CalculateNewVectors_kernelPfS_S_iiPiS_S_S_,"ax",@progbits
	.align	128
        .global         _Z26CalculateNewVectors_kernelPfS_S_iiPiS_S_S_
        .type           _Z26CalculateNewVectors_kernelPfS_S_iiPiS_S_S_,@function
        .size           _Z26CalculateNewVectors_kernelPfS_S_iiPiS_S_S_,(.L_x_122 - _Z26CalculateNewVectors_kernelPfS_S_iiPiS_S_S_)
        .other          _Z26CalculateNewVectors_kernelPfS_S_iiPiS_S_S_,@"STO_CUDA_ENTRY STV_DEFAULT"
_Z26CalculateNewVectors_kernelPfS_S_iiPiS_S_S_:
.text._Z26CalculateNewVectors_kernelPfS_S_iiPiS_S_S_:
        /* <DEDUP_REMOVED lines=9> */
[----:B------:R-:W1:Y:S07]  /*0090*/  LDCU.64 UR4, c[0x0][0x358] ;  /* 0x00006b00ff0477ac */ /* 0x000e6e0008000a00 */
[----:B------:R-:W2:Y:S08]  /*00a0*/  LDC.64 R4, c[0x0][0x3a8] ;  /* 0x0000ea00ff047b82 */ /* 0x000eb00000000a00 */
[----:B------:R-:W3:Y:S01]  /*00b0*/  LDC.64 R8, c[0x0][0x3b0] ;  /* 0x0000ec00ff087b82 */ /* 0x000ee20000000a00 */
[----:B0-----:R-:W-:-:S05]  /*00c0*/  IMAD.WIDE.U32 R2, R0, 0x4, R2 ;  /* 0x0000000400027825 */ /* 0x001fca00078e0002 */
[----:B-1----:R-:W2:Y:S02]  /*00d0*/  LDG.E R7, desc[UR4][R2.64] ;  /* 0x0000000402077981 */ /* 0x002ea4000c1e1900 */
[----:B--2---:R-:W-:Y:S02]  /*00e0*/  IMAD.WIDE R4, R7, 0x4, R4 ;  /* 0x0000000407047825 */ /* 0x004fe400078e0204 */
[----:B------:R-:W0:Y:S03]  /*00f0*/  LDC.64 R6, c[0x0][0x380] ;  /* 0x0000e000ff067b82 */ /* 0x000e260000000a00 */
[----:B------:R1:W2:Y:S05]  /*0100*/  LDG.E R13, desc[UR4][R4.64] ;  /* 0x00000004040d7981 */ /* 0x0002aa000c1e1900 */
[----:B-1----:R-:W1:Y:S01]  /*0110*/  LDC.64 R4, c[0x0][0x3b8] ;  /* 0x0000ee00ff047b82 */ /* 0x002e620000000a00 */
[----:B0-----:R-:W-:-:S05]  /*0120*/  IMAD.WIDE.U32 R6, R0, 0x4, R6 ;  /* 0x0000000400067825 */ /* 0x001fca00078e0006 */
[----:B--2---:R0:W-:Y:S04]  /*0130*/  STG.E desc[UR4][R6.64], R13 ;  /* 0x0000000d06007986 */ /* 0x0041e8000c101904 */
[----:B------:R-:W3:Y:S01]  /*0140*/  LDG.E R11, desc[UR4][R2.64] ;  /* 0x00000004020b7981 */ /* 0x000ee2000c1e1900 */
[----:B0-----:R-:W0:Y:S01]  /*0150*/  LDC.64 R6, c[0x0][0x390] ;  /* 0x0000e400ff067b82 */ /* 0x001e220000000a00 */
[----:B---3--:R-:W-:-:S07]  /*0160*/  IMAD.WIDE R8, R11, 0x4, R8 ;  /* 0x000000040b087825 */ /* 0x008fce00078e0208 */
[----:B------:R-:W2:Y:S01]  /*0170*/  LDC.64 R10, c[0x0][0x388] ;  /* 0x0000e200ff0a7b82 */ /* 0x000ea20000000a00 */
[----:B------:R-:W3:Y:S01]  /*0180*/  LDG.E R9, desc[UR4][R8.64] ;  /* 0x0000000408097981 */ /* 0x000ee2000c1e1900 */
[----:B--2---:R-:W-:-:S05]  /*0190*/  IMAD.WIDE.U32 R10, R0, 0x4, R10 ;  /* 0x00000004000a7825 */ /* 0x004fca00078e000a */
[----:B---3--:R-:W-:Y:S04]  /*01a0*/  STG.E desc[UR4][R10.64], R9 ;  /* 0x000000090a007986 */ /* 0x008fe8000c101904 */
[----:B------:R-:W1:Y:S02]  /*01b0*/  LDG.E R15, desc[UR4][R2.64] ;  /* 0x00000004020f7981 */ /* 0x000e64000c1e1900 */
[----:B-1----:R-:W-:-:S06]  /*01c0*/  IMAD.WIDE R4, R15, 0x4, R4 ;  /* 0x000000040f047825 */ /* 0x002fcc00078e0204 */
[----:B------:R-:W2:Y:S01]  /*01d0*/  LDG.E R5, desc[UR4][R4.64] ;  /* 0x0000000404057981 */ /* 0x000ea2000c1e1900 */
[----:B0-----:R-:W-:-:S05]  /*01e0*/  IMAD.WIDE.U32 R6, R0, 0x4, R6 ;  /* 0x0000000400067825 */ /* 0x001fca00078e0006 */
[----:B--2---:R-:W-:Y:S01]  /*01f0*/  STG.E desc[UR4][R6.64], R5 ;  /* 0x0000000506007986 */ /* 0x004fe2000c101904 */
[----:B------:R-:W-:Y:S05]  /*0200*/  EXIT ;  /* 0x000000000000794d */ /* 0x000fea0003800000 */
.L_x_85:
        /* <DEDUP_REMOVED lines=15> */
.L_x_122:


//--------------------- .text._Z34CalculateNewCentroidsGather_kernelPfS_S_iiPiS_S_S_Pb --------------------------
	.section	.text._Z34CalculateNewCentroidsGather_kernelPfS_S_iiPiS_S_S_Pb,"ax",@progbits
	.align	128
        .global         _Z34CalculateNewCentroidsGather_kernelPfS_S_iiPiS_S_S_Pb
        .type           _Z34CalculateNewCentroidsGather_kernelPfS_S_iiPiS_S_S_Pb,@function
        .size           _Z34CalculateNewCentroidsGather_kernelPfS_S_iiPiS_S_S_Pb,(.L_x_119 - _Z34CalculateNewCentroidsGather_kernelPfS_S_iiPiS_S_S_Pb)
        .other          _Z34CalculateNewCentroidsGather_kernelPfS_S_iiPiS_S_S_Pb,@"STO_CUDA_ENTRY STV_DEFAULT"
_Z34CalculateNewCentroidsGather_kernelPfS_S_iiPiS_S_S_Pb:
.text._Z34CalculateNewCentroidsGather_kernelPfS_S_iiPiS_S_S_Pb:
        /* <DEDUP_REMOVED lines=8> */
[----:B------:R-:W0:Y:S01]  /*0080*/  LDCU UR14, c[0x0][0x398] ;  /* 0x00007300ff0e77ac */ /* 0x000e220008000800 */
[----:B------:R-:W-:Y:S01]  /*0090*/  HFMA2 R0, -RZ, RZ, 0, 0 ;  /* 0x00000000ff007431 */ /* 0x000fe200000001ff */
[----:B------:R-:W-:Y:S01]  /*00a0*/  CS2R R10, SRZ ;  /* 0x00000000000a7805 */ /* 0x000fe2000001ff00 */
[----:B------:R-:W-:Y:S01]  /*00b0*/  IMAD.MOV.U32 R12, RZ, RZ, RZ ;  /* 0x000000ffff0c7224 */ /* 0x000fe200078e00ff */
[----:B------:R-:W1:Y:S01]  /*00c0*/  LDCU.64 UR16, c[0x0][0x358] ;  /* 0x00006b00ff1077ac */ /* 0x000e620008000a00 */
[----:B0-----:R-:W-:-:S09]  /*00d0*/  UISETP.NE.AND UP0, UPT, UR14, URZ, UPT ;  /* 0x000000ff0e00728c */ /* 0x001fd2000bf05270 */
[----:B-1----:R-:W-:Y:S05]  /*00e0*/  BRA.U !UP0, `(.L_x_86) ;  /* 0x0000001108287547 */ /* 0x002fea000b800000 */
[----:B------:R-:W0:Y:S01]  /*00f0*/  LDCU UR15, c[0x0][0x398] ;  /* 0x00007300ff0f77ac */ /* 0x000e220008000800 */
[----:B------:R-:W-:Y:S01]  /*0100*/  MOV R12, RZ ;  /* 0x000000ff000c7202 */ /* 0x000fe20000000f00 */
[----:B------:R-:W-:Y:S01]  /*0110*/  IMAD.MOV.U32 R0, RZ, RZ, RZ ;  /* 0x000000ffff007224 */ /* 0x000fe200078e00ff */
[----:B------:R-:W-:Y:S01]  /*0120*/  CS2R R10, SRZ ;  /* 0x00000000000a7805 */ /* 0x000fe2000001ff00 */
[----:B------:R-:W-:Y:S01]  /*0130*/  UISETP.GE.U32.AND UP0, UPT, UR14, 0x8, UPT ;  /* 0x000000080e00788c */ /* 0x000fe2000bf06070 */
[----:B------:R-:W-:Y:S01]  /*0140*/  UMOV UR4, URZ ;  /* 0x000000ff00047c82 */ /* 0x000fe20008000000 */
[----:B------:R-:W-:Y:S01]  /*0150*/  UMOV UR5, URZ ;  /* 0x000000ff00057c82 */ /* 0x000fe20008000000 */
[----:B0-----:R-:W-:-:S06]  /*0160*/  ULOP3.LUT UP1, URZ, UR15, 0x7, URZ, 0xc0, !UPT ;  /* 0x000000070fff7892 */ /* 0x001fcc000f82c0ff */
[----:B------:R-:W-:Y:S05]  /*0170*/  BRA.U !UP0, `(.L_x_87) ;  /* 0x0000000508b87547 */ /* 0x000fea000b800000 */
[----:B------:R-:W0:Y:S01]  /*0180*/  LDCU.64 UR12, c[0x0][0x3a0] ;  /* 0x00007400ff0c77ac */ /* 0x000e220008000a00 */
[----:B------:R-:W-:Y:S01]  /*0190*/  MOV R12, RZ ;  /* 0x000000ff000c7202 */ /* 0x000fe20000000f00 */
[----:B------:R-:W-:Y:S01]  /*01a0*/  IMAD.MOV.U32 R0, RZ, RZ, RZ ;  /* 0x000000ffff007224 */ /* 0x000fe200078e00ff */
[----:B------:R-:W1:Y:S01]  /*01b0*/  LDCU.128 UR4, c[0x0][0x380] ;  /* 0x00007000ff0477ac */ /* 0x000e620008000c00 */
[----:B------:R-:W2:Y:S01]  /*01c0*/  LDCU.64 UR18, c[0x0][0x390] ;  /* 0x00007200ff1277ac */ /* 0x000ea20008000a00 */
[----:B0-----:R-:W-:Y:S02]  /*01d0*/  UIADD3 UR12, UP0, UPT, UR12, 0x10, URZ ;  /* 0x000000100c0c7890 */ /* 0x001fe4000ff1e0ff */
[----:B-1----:R-:W-:Y:S02]  /*01e0*/  UIADD3 UR10, UP2, UPT, UR4, 0x10, URZ ;  /* 0x00000010040a7890 */ /* 0x002fe4000ff5e0ff */
[----:B------:R-:W-:Y:S02]  /*01f0*/  UIADD3 UR8, UP3, UPT, UR6, 0x10, URZ ;  /* 0x0000001006087890 */ /* 0x000fe4000ff7e0ff */
[----:B------:R-:W-:Y:S01]  /*0200*/  MOV R8, UR12 ;  /* 0x0000000c00087c02 */ /* 0x000fe20008000f00 */
[----:B--2---:R-:W-:-:S02]  /*0210*/  UIADD3 UR6, UP4, UPT, UR18, 0x10, URZ ;  /* 0x0000001012067890 */ /* 0x004fc4000ff9e0ff */
[----:B------:R-:W-:Y:S01]  /*0220*/  UIADD3.X UR11, UPT, UPT, URZ, UR5, URZ, UP2, !UPT ;  /* 0x00000005ff0b7290 */ /* 0x000fe200097fe4ff */
[----:B------:R-:W-:Y:S01]  /*0230*/  IMAD.U32 R4, RZ, RZ, UR10 ;  /* 0x0000000aff047e24 */ /* 0x000fe2000f8e00ff */
[----:B------:R-:W-:Y:S01]  /*0240*/  UIADD3.X UR9, UPT, UPT, URZ, UR7, URZ, UP3, !UPT ;  /* 0x00000007ff097290 */ /* 0x000fe20009ffe4ff */
[----:B------:R-:W-:Y:S01]  /*0250*/  MOV R6, UR8 ;  /* 0x0000000800067c02 */ /* 0x000fe20008000f00 */
[----:B------:R-:W-:Y:S01]  /*0260*/  UIADD3.X UR13, UPT, UPT, URZ, UR13, URZ, UP0, !UPT ;  /* 0x0000000dff0d7290 */ /* 0x000fe200087fe4ff */
[----:B------:R-:W-:Y:S01]  /*0270*/  IMAD.U32 R2, RZ, RZ, UR6 ;  /* 0x00000006ff027e24 */ /* 0x000fe2000f8e00ff */
[----:B------:R-:W-:Y:S01]  /*0280*/  UIADD3.X UR7, UPT, UPT, URZ, UR19, URZ, UP4, !UPT ;  /* 0x00000013ff077290 */ /* 0x000fe2000a7fe4ff */
[----:B------:R-:W-:Y:S01]  /*0290*/  IMAD.U32 R5, RZ, RZ, UR11 ;  /* 0x0000000bff057e24 */ /* 0x000fe2000f8e00ff */
[----:B------:R-:W-:Y:S01]  /*02a0*/  USHF.R.S32.HI UR5, URZ, 0x1f, UR14 ;  /* 0x0000001fff057899 */ /* 0x000fe2000801140e */
[----:B------:R-:W-:Y:S01]  /*02b0*/  MOV R7, UR9 ;  /* 0x0000000900077c02 */ /* 0x000fe20008000f00 */
[----:B------:R-:W-:Y:S01]  /*02c0*/  ULOP3.LUT UR4, UR14, 0xfffffff8, URZ, 0xc0, !UPT ;  /* 0xfffffff80e047892 */ /* 0x000fe2000f8ec0ff */
[----:B------:R-:W-:Y:S01]  /*02d0*/  MOV R9, UR13 ;  /* 0x0000000d00097c02 */ /* 0x000fe20008000f00 */
[----:B------:R-:W-:-:S03]  /*02e0*/  IMAD.U32 R3, RZ, RZ, UR7 ;  /* 0x00000007ff037e24 */ /* 0x000fc6000f8e00ff */
[----:B------:R-:W-:Y:S02]  /*02f0*/  UMOV UR7, UR5 ;  /* 0x0000000500077c82 */ /* 0x000fe40008000000 */
[----:B------:R-:W-:-:S05]  /*0300*/  UMOV UR6, UR4 ;  /* 0x0000000400067c82 */ /* 0x000fca0008000000 */
.L_x_88:
[----:B------:R-:W2:Y:S04]  /*0310*/  LDG.E R14, desc[UR16][R8.64+-0x10] ;  /* 0xfffff010080e7981 */ /* 0x000ea8000c1e1900 */
[----:B------:R-:W3:Y:S04]  /*0320*/  LDG.E R18, desc[UR16][R8.64+-0xc] ;  /* 0xfffff41008127981 */ /* 0x000ee8000c1e1900 */
[----:B------:R-:W4:Y:S04]  /*0330*/  LDG.E R22, desc[UR16][R8.64+-0x8] ;  /* 0xfffff81008167981 */ /* 0x000f28000c1e1900 */
[----:B------:R-:W5:Y:S04]  /*0340*/  LDG.E R16, desc[UR16][R8.64+-0x4] ;  /* 0xfffffc1008107981 */ /* 0x000f68000c1e1900 */
[----:B------:R-:W5:Y:S04]  /*0350*/  LDG.E R20, desc[UR16][R8.64] ;  /* 0x0000001008147981 */ /* 0x000f68000c1e1900 */
[----:B------:R-:W5:Y:S01]  /*0360*/  LDG.E R28, desc[UR16][R8.64+0x8] ;  /* 0x00000810081c7981 */ /* 0x000f62000c1e1900 */
[----:B--2---:R-:W-:-:S03]  /*0370*/  ISETP.NE.AND P6, PT, R14, R13, PT ;  /* 0x0000000d0e00720c */ /* 0x004fc60003fc5270 */
[----:B------:R-:W2:Y:S10]  /*0380*/  LDG.E R14, desc[UR16][R8.64+0x4] ;  /* 0x00000410080e7981 */ /* 0x000eb4000c1e1900 */
[----:B------:R-:W2:Y:S01]  /*0390*/  @!P6 LDG.E R23, desc[UR16][R4.64+-0x10] ;  /* 0xfffff0100417e981 */ /* 0x000ea2000c1e1900 */
[----:B---3--:R-:W-:-:S02]  /*03a0*/  ISETP.NE.AND P0, PT, R18, R13, PT ;  /* 0x0000000d1200720c */ /* 0x008fc40003f05270 */
[-C--:B----4-:R-:W-:Y:S01]  /*03b0*/  ISETP.NE.AND P1, PT, R22, R13.reuse, PT ;  /* 0x0000000d1600720c */ /* 0x090fe20003f25270 */
[----:B------:R-:W3:Y:S01]  /*03c0*/  @!P6 LDG.E R26, desc[UR16][R6.64+-0x10] ;  /* 0xfffff010061ae981 */ /* 0x000ee2000c1e1900 */
[----:B-----5:R-:W-:-:S03]  /*03d0*/  ISETP.NE.AND P2, PT, R16, R13, PT ;  /* 0x0000000d1000720c */ /* 0x020fc60003f45270 */
[----:B------:R-:W4:Y:S04]  /*03e0*/  @!P6 LDG.E R15, desc[UR16][R2.64+-0x10] ;  /* 0xfffff010020fe981 */ /* 0x000f28000c1e1900 */
[----:B------:R-:W5:Y:S04]  /*03f0*/  LDG.E R16, desc[UR16][R8.64+0xc] ;  /* 0x00000c1008107981 */ /* 0x000f68000c1e1900 */
[----:B------:R-:W5:Y:S04]  /*0400*/  @!P0 LDG.E R17, desc[UR16][R4.64+-0xc] ;  /* 0xfffff41004118981 */ /* 0x000f68000c1e1900 */
[----:B------:R-:W5:Y:S04]  /*0410*/  @!P0 LDG.E R24, desc[UR16][R6.64+-0xc] ;  /* 0xfffff41006188981 */ /* 0x000f68000c1e1900 */
[----:B------:R-:W5:Y:S01]  /*0420*/  @!P0 LDG.E R19, desc[UR16][R2.64+-0xc] ;  /* 0xfffff41002138981 */ /* 0x000f62000c1e1900 */
[----:B------:R-:W-:-:S03]  /*0430*/  ISETP.NE.AND P3, PT, R20, R13, PT ;  /* 0x0000000d1400720c */ /* 0x000fc60003f65270 */
[----:B------:R-:W5:Y:S04]  /*0440*/  @!P1 LDG.E R21, desc[UR16][R4.64+-0x8] ;  /* 0xfffff81004159981 */ /* 0x000f68000c1e1900 */
[----:B------:R-:W5:Y:S04]  /*0450*/  @!P1 LDG.E R18, desc[UR16][R6.64+-0x8] ;  /* 0xfffff81006129981 */ /* 0x000f68000c1e1900 */
[----:B------:R-:W5:Y:S04]  /*0460*/  @!P2 LDG.E R25, desc[UR16][R4.64+-0x4] ;  /* 0xfffffc100419a981 */ /* 0x000f68000c1e1900 */
[----:B------:R-:W5:Y:S01]  /*0470*/  @!P2 LDG.E R20, desc[UR16][R6.64+-0x4] ;  /* 0xfffffc100614a981 */ /* 0x000f62000c1e1900 */
[----:B------:R-:W-:-:S03]  /*0480*/  ISETP.NE.AND P5, PT, R28, R13, PT ;  /* 0x0000000d1c00720c */ /* 0x000fc60003fa5270 */
[----:B------:R-:W5:Y:S01]  /*0490*/  @!P2 LDG.E R29, desc[UR16][R2.64+-0x4] ;  /* 0xfffffc10021da981 */ /* 0x000f62000c1e1900 */
[----:B------:R-:W-:-:S03]  /*04a0*/  @!P6 IADD3 R0, PT, PT, R0, 0x1, RZ ;  /* 0x000000010000e810 */ /* 0x000fc60007ffe0ff */
[----:B------:R-:W5:Y:S01]  /*04b0*/  @!P3 LDG.E R22, desc[UR16][R4.64] ;  /* 0x000000100416b981 */ /* 0x000f62000c1e1900 */
[----:B--2---:R-:W-:-:S03]  /*04c0*/  @!P6 FADD R10, R10, R23 ;  /* 0x000000170a0ae221 */ /* 0x004fc60000000000 */
[----:B------:R-:W2:Y:S01]  /*04d0*/  @!P1 LDG.E R23, desc[UR16][R2.64+-0x8] ;  /* 0xfffff81002179981 */ /* 0x000ea2000c1e1900 */
[----:B------:R-:W-:Y:S01]  /*04e0*/  ISETP.NE.AND P4, PT, R14, R13, PT ;  /* 0x0000000d0e00720c */ /* 0x000fe20003f85270 */
[----:B---3--:R-:W-:Y:S02]  /*04f0*/  @!P6 FADD R11, R11, R26 ;  /* 0x0000001a0b0be221 */ /* 0x008fe40000000000 */
[----:B------:R-:W3:Y:S01]  /*0500*/  @!P3 LDG.E R14, desc[UR16][R6.64] ;  /* 0x00000010060eb981 */ /* 0x000ee2000c1e1900 */
[----:B----4-:R-:W-:-:S03]  /*0510*/  @!P6 FADD R12, R12, R15 ;  /* 0x0000000f0c0ce221 */ /* 0x010fc60000000000 */
[----:B------:R-:W4:Y:S01]  /*0520*/  @!P3 LDG.E R15, desc[UR16][R2.64] ;  /* 0x00000010020fb981 */ /* 0x000f22000c1e1900 */
[----:B-----5:R-:W-:Y:S01]  /*0530*/  ISETP.NE.AND P6, PT, R16, R13, PT ;  /* 0x0000000d1000720c */ /* 0x020fe20003fc5270 */
[----:B------:R-:W-:-:S04]  /*0540*/  @!P0 FADD R10, R10, R17 ;  /* 0x000000110a0a8221 */ /* 0x000fc80000000000 */
[----:B------:R-:W5:Y:S01]  /*0550*/  @!P4 LDG.E R16, desc[UR16][R6.64+0x4] ;  /* 0x000004100610c981 */ /* 0x000f62000c1e1900 */
[----:B------:R-:W-:-:S03]  /*0560*/  @!P0 FADD R11, R11, R24 ;  /* 0x000000180b0b8221 */ /* 0x000fc60000000000 */
[----:B------:R-:W5:Y:S01]  /*0570*/  @!P4 LDG.E R17, desc[UR16][R4.64+0x4] ;  /* 0x000004100411c981 */ /* 0x000f62000c1e1900 */
[----:B------:R-:W-:-:S03]  /*0580*/  @!P0 FADD R12, R12, R19 ;  /* 0x000000130c0c8221 */ /* 0x000fc60000000000 */
[----:B------:R-:W5:Y:S04]  /*0590*/  @!P6 LDG.E R27, desc[UR16][R2.64+0xc] ;  /* 0x00000c10021be981 */ /* 0x000f68000c1e1900 */
[----:B------:R-:W5:Y:S01]  /*05a0*/  @!P4 LDG.E R19, desc[UR16][R2.64+0x4] ;  /* 0x000004100213c981 */ /* 0x000f62000c1e1900 */
[----:B------:R-:W-:Y:S01]  /*05b0*/  @!P1 FADD R10, R10, R21 ;  /* 0x000000150a0a9221 */ /* 0x000fe20000000000 */
[----:B------:R-:W-:Y:S02]  /*05c0*/  @!P1 FADD R11, R11, R18 ;  /* 0x000000120b0b9221 */ /* 0x000fe40000000000 */
[----:B------:R-:W5:Y:S04]  /*05d0*/  @!P5 LDG.E R21, desc[UR16][R4.64+0x8] ;  /* 0x000008100415d981 */ /* 0x000f68000c1e1900 */
[----:B------:R-:W5:Y:S01]  /*05e0*/  @!P5 LDG.E R18, desc[UR16][R6.64+0x8] ;  /* 0x000008100612d981 */ /* 0x000f62000c1e1900 */
[----:B------:R-:W-:Y:S01]  /*05f0*/  @!P2 FADD R10, R10, R25 ;  /* 0x000000190a0aa221 */ /* 0x000fe20000000000 */
[----:B------:R-:W-:-:S02]  /*0600*/  @!P2 FADD R11, R11, R20 ;  /* 0x000000140b0ba221 */ /* 0x000fc40000000000 */
[----:B------:R0:W5:Y:S04]  /*0610*/  @!P6 LDG.E R25, desc[UR16][R4.64+0xc] ;  /* 0x00000c100419e981 */ /* 0x000168000c1e1900 */
[----:B------:R1:W5:Y:S01]  /*0620*/  @!P6 LDG.E R20, desc[UR16][R6.64+0xc] ;  /* 0x00000c100614e981 */ /* 0x000362000c1e1900 */
[----:B--2---:R-:W-:-:S03]  /*0630*/  @!P1 FADD R12, R12, R23 ;  /* 0x000000170c0c9221 */ /* 0x004fc60000000000 */
[----:B------:R2:W2:Y:S01]  /*0640*/  @!P5 LDG.E R23, desc[UR16][R2.64+0x8] ;  /* 0x000008100217d981 */ /* 0x0004a2000c1e1900 */
[----:B------:R-:W-:Y:S01]  /*0650*/  @!P0 VIADD R0, R0, 0x1 ;  /* 0x0000000100008836 */ /* 0x000fe20000000000 */
[----:B------:R-:W-:-:S04]  /*0660*/  IADD3 R8, P0, PT, R8, 0x20, RZ ;  /* 0x0000002008087810 */ /* 0x000fc80007f1e0ff */
[----:B------:R-:W-:Y:S01]  /*0670*/  @!P1 IADD3 R0, PT, PT, R0, 0x1, RZ ;  /* 0x0000000100009810 */ /* 0x000fe20007ffe0ff */
[----:B------:R-:W-:Y:S01]  /*0680*/  UIADD3 UR6, UP0, UPT, UR6, -0x8, URZ ;  /* 0xfffffff806067890 */ /* 0x000fe2000ff1e0ff */
[----:B------:R-:W-:-:S03]  /*0690*/  IADD3.X R9, PT, PT, RZ, R9, RZ, P0, !PT ;  /* 0x00000009ff097210 */ /* 0x000fc600007fe4ff */
[----:B------:R-:W-:Y:S01]  /*06a0*/  @!P2 VIADD R0, R0, 0x1 ;  /* 0x000000010000a836 */ /* 0x000fe20000000000 */
[----:B0-----:R-:W-:Y:S01]  /*06b0*/  IADD3 R4, P0, PT, R4, 0x20, RZ ;  /* 0x0000002004047810 */ /* 0x001fe20007f1e0ff */
[----:B------:R-:W-:Y:S01]  /*06c0*/  @!P2 FADD R12, R12, R29 ;  /* 0x0000001d0c0ca221 */ /* 0x000fe20000000000 */
[----:B------:R-:W-:Y:S02]  /*06d0*/  UIADD3.X UR7, UPT, UPT, UR7, -0x1, URZ, UP0, !UPT ;  /* 0xffffffff07077890 */ /* 0x000fe400087fe4ff */
[----:B------:R-:W-:Y:S01]  /*06e0*/  @!P3 IADD3 R0, PT, PT, R0, 0x1, RZ ;  /* 0x000000010000b810 */ /* 0x000fe20007ffe0ff */
[----:B------:R-:W-:Y:S01]  /*06f0*/  UISETP.NE.U32.AND UP0, UPT, UR6, URZ, UPT ;  /* 0x000000ff0600728c */ /* 0x000fe2000bf05070 */
[----:B------:R-:W-:Y:S01]  /*0700*/  @!P3 FADD R10, R10, R22 ;  /* 0x000000160a0ab221 */ /* 0x000fe20000000000 */
[----:B---3--:R-:W-:Y:S01]  /*0710*/  @!P3 FADD R11, R11, R14 ;  /* 0x0000000e0b0bb221 */ /* 0x008fe20000000000 */
[----:B----4-:R-:W-:Y:S01]  /*0720*/  @!P3 FADD R12, R12, R15 ;  /* 0x0000000f0c0cb221 */ /* 0x010fe20000000000 */
[----:B------:R-:W-:Y:S01]  /*0730*/  IMAD.X R5, RZ, RZ, R5, P0 ;  /* 0x000000ffff057224 */ /* 0x000fe200000e0605 */
[----:B------:R-:W-:Y:S01]  /*0740*/  UISETP.NE.AND.EX UP0, UPT, UR7, URZ, UPT, UP0 ;  /* 0x000000ff0700728c */ /* 0x000fe2000bf05300 */
[----:B-1----:R-:W-:Y:S01]  /*0750*/  IADD3 R6, P0, PT, R6, 0x20, RZ ;  /* 0x0000002006067810 */ /* 0x002fe20007f1e0ff */
[----:B------:R-:W-:-:S02]  /*0760*/  @!P4 VIADD R0, R0, 0x1 ;  /* 0x000000010000c836 */ /* 0x000fc40000000000 */
[----:B-----5:R-:W-:Y:S01]  /*0770*/  @!P4 FADD R10, R10, R17 ;  /* 0x000000110a0ac221 */ /* 0x020fe20000000000 */
[----:B------:R-:W-:Y:S01]  /*0780*/  @!P4 FADD R11, R11, R16 ;  /* 0x000000100b0bc221 */ /* 0x000fe20000000000 */
[----:B------:R-:W-:Y:S01]  /*0790*/  @!P4 FADD R12, R12, R19 ;  /* 0x000000130c0cc221 */ /* 0x000fe20000000000 */
[----:B------:R-:W-:Y:S01]  /*07a0*/  IADD3.X R7, PT, PT, RZ, R7, RZ, P0, !PT ;  /* 0x00000007ff077210 */ /* 0x000fe200007fe4ff */
[----:B------:R-:W-:Y:S01]  /*07b0*/  @!P5 FADD R10, R10, R21 ;  /* 0x000000150a0ad221 */ /* 0x000fe20000000000 */
[----:B--2---:R-:W-:Y:S02]  /*07c0*/  IADD3 R2, P0, PT, R2, 0x20, RZ ;  /* 0x0000002002027810 */ /* 0x004fe40007f1e0ff */
[----:B------:R-:W-:Y:S01]  /*07d0*/  @!P5 IADD3 R0, PT, PT, R0, 0x1, RZ ;  /* 0x000000010000d810 */ /* 0x000fe20007ffe0ff */
[----:B------:R-:W-:Y:S02]  /*07e0*/  @!P5 FADD R11, R11, R18 ;  /* 0x000000120b0bd221 */ /* 0x000fe40000000000 */
[----:B------:R-:W-:-:S02]  /*07f0*/  IMAD.X R3, RZ, RZ, R3, P0 ;  /* 0x000000ffff037224 */ /* 0x000fc400000e0603 */
[----:B------:R-:W-:Y:S01]  /*0800*/  @!P6 FADD R10, R10, R25 ;  /* 0x000000190a0ae221 */ /* 0x000fe20000000000 */
[----:B------:R-:W-:Y:S02]  /*0810*/  @!P6 VIADD R0, R0, 0x1 ;  /* 0x000000010000e836 */ /* 0x000fe40000000000 */
[----:B------:R-:W-:Y:S01]  /*0820*/  @!P6 FADD R11, R11, R20 ;  /* 0x000000140b0be221 */ /* 0x000fe20000000000 */
[----:B------:R-:W-:-:S04]  /*0830*/  @!P5 FADD R12, R12, R23 ;  /* 0x000000170c0cd221 */ /* 0x000fc80000000000 */
[----:B------:R-:W-:Y:S01]  /*0840*/  @!P6 FADD R12, R12, R27 ;  /* 0x0000001b0c0ce221 */ /* 0x000fe20000000000 */
[----:B------:R-:W-:Y:S06]  /*0850*/  BRA.U UP0, `(.L_x_88) ;  /* 0xfffffff900ac7547 */ /* 0x000fec000b83ffff */
.L_x_87:
[----:B------:R-:W-:Y:S05]  /*0860*/  BRA.U !UP1, `(.L_x_86) ;  /* 0x0000000909487547 */ /* 0x000fea000b800000 */
[----:B------:R-:W-:Y:S02]  /*0870*/  ULOP3.LUT UR6, UR15, 0x7, URZ, 0xc0, !UPT ;  /* 0x000000070f067892 */ /* 0x000fe4000f8ec0ff */
[----:B------:R-:W-:Y:S02]  /*0880*/  ULOP3.LUT UP1, UR14, UR15, 0x3, URZ, 0xc0, !UPT ;  /* 0x000000030f0e7892 */ /* 0x000fe4000f82c0ff */
[----:B------:R-:W-:-:S04]  /*0890*/  UIADD3 UR6, UP0, UPT, UR6, -0x1, URZ ;  /* 0xffffffff06067890 */ /* 0x000fc8000ff1e0ff */
[----:B------:R-:W-:Y:S02]  /*08a0*/  UIADD3.X UR7, UPT, UPT, URZ, -0x1, URZ, UP0, !UPT ;  /* 0xffffffffff077890 */ /* 0x000fe400087fe4ff */
[----:B------:R-:W-:-:S04]  /*08b0*/  UISETP.GE.U32.AND UP0, UPT, UR6, 0x3, UPT ;  /* 0x000000030600788c */ /* 0x000fc8000bf06070 */
[----:B------:R-:W-:-:S09]  /*08c0*/  UISETP.GE.U32.AND.EX UP0, UPT, UR7, URZ, UPT, UP0 ;  /* 0x000000ff0700728c */ /* 0x000fd2000bf06100 */
[----:B------:R-:W-:Y:S05]  /*08d0*/  BRA.U !UP0, `(.L_x_89) ;  /* 0x0000000108ec7547 */ /* 0x000fea000b800000 */
[----:B------:R-:W0:Y:S01]  /*08e0*/  LDCU.64 UR8, c[0x0][0x3a0] ;  /* 0x00007400ff0877ac */ /* 0x000e220008000a00 */
[----:B------:R-:W-:Y:S02]  /*08f0*/  USHF.L.U32 UR6, UR4, 0x2, URZ ;  /* 0x0000000204067899 */ /* 0x000fe400080006ff */
[----:B------:R-:W-:Y:S01]  /*0900*/  USHF.L.U64.HI UR7, UR4, 0x2, UR5 ;  /* 0x0000000204077899 */ /* 0x000fe20008010205 */
[----:B------:R-:W1:Y:S01]  /*0910*/  LDCU.128 UR20, c[0x0][0x380] ;  /* 0x00007000ff1477ac */ /* 0x000e620008000c00 */
[----:B------:R-:W2:Y:S01]  /*0920*/  LDCU.64 UR12, c[0x0][0x390] ;  /* 0x00007200ff0c77ac */ /* 0x000ea20008000a00 */
[----:B0-----:R-:W-:-:S04]  /*0930*/  UIADD3 UR8, UP0, UPT, UR6, UR8, URZ ;  /* 0x0000000806087290 */ /* 0x001fc8000ff1e0ff */
[----:B------:R-:W-:Y:S02]  /*0940*/  UIADD3.X UR9, UPT, UPT, UR7, UR9, URZ, UP0, !UPT ;  /* 0x0000000907097290 */ /* 0x000fe400087fe4ff */
[----:B------:R-:W-:-:S04]  /*0950*/  MOV R2, UR8 ;  /* 0x0000000800027c02 */ /* 0x000fc80008000f00 */
[----:B------:R-:W-:-:S05]  /*0960*/  IMAD.U32 R3, RZ, RZ, UR9 ;  /* 0x00000009ff037e24 */ /* 0x000fca000f8e00ff */
[----:B------:R-:W3:Y:S04]  /*0970*/  LDG.E R4, desc[UR16][R2.64] ;  /* 0x0000001002047981 */ /* 0x000ee8000c1e1900 */
[----:B------:R-:W4:Y:S04]  /*0980*/  LDG.E R6, desc[UR16][R2.64+0x4] ;  /* 0x0000041002067981 */ /* 0x000f28000c1e1900 */
[----:B------:R-:W5:Y:S04]  /*0990*/  LDG.E R8, desc[UR16][R2.64+0x8] ;  /* 0x0000081002087981 */ /* 0x000f68000c1e1900 */
[----:B------:R0:W5:Y:S01]  /*09a0*/  LDG.E R14, desc[UR16][R2.64+0xc] ;  /* 0x00000c10020e7981 */ /* 0x000162000c1e1900 */
[----:B-1----:R-:W-:-:S02]  /*09b0*/  UIADD3 UR8, UP0, UPT, UR6, UR20, URZ ;  /* 0x0000001406087290 */ /* 0x002fc4000ff1e0ff */
[----:B------:R-:W-:Y:S02]  /*09c0*/  UIADD3 UR9, UP2, UPT, UR6, UR22, URZ ;  /* 0x0000001606097290 */ /* 0x000fe4000ff5e0ff */
[----:B--2---:R-:W-:Y:S02]  /*09d0*/  UIADD3 UR11, UP3, UPT, UR6, UR12, URZ ;  /* 0x0000000c060b7290 */ /* 0x004fe4000ff7e0ff */
[----:B------:R-:W-:Y:S02]  /*09e0*/  UIADD3.X UR6, UPT, UPT, UR7, UR21, URZ, UP0, !UPT ;  /* 0x0000001507067290 */ /* 0x000fe400087fe4ff */
[----:B------:R-:W-:Y:S02]  /*09f0*/  UIADD3.X UR10, UPT, UPT, UR7, UR23, URZ, UP2, !UPT ;  /* 0x00000017070a7290 */ /* 0x000fe400097fe4ff */
[----:B------:R-:W-:Y:S01]  /*0a00*/  UIADD3.X UR7, UPT, UPT, UR7, UR13, URZ, UP3, !UPT ;  /* 0x0000000d07077290 */ /* 0x000fe20009ffe4ff */
[----:B0-----:R-:W-:Y:S02]  /*0a10*/  IMAD.U32 R2, RZ, RZ, UR11 ;  /* 0x0000000bff027e24 */ /* 0x001fe4000f8e00ff */
[----:B------:R-:W-:Y:S01]  /*0a20*/  IMAD.U32 R7, RZ, RZ, UR6 ;  /* 0x00000006ff077e24 */ /* 0x000fe2000f8e00ff */
[----:B------:R-:W-:-:S02]  /*0a30*/  MOV R5, UR10 ;  /* 0x0000000a00057c02 */ /* 0x000fc40008000f00 */
[----:B------:R-:W-:Y:S01]  /*0a40*/  IMAD.U32 R3, RZ, RZ, UR7 ;  /* 0x00000007ff037e24 */ /* 0x000fe2000f8e00ff */
[-C--:B---3--:R-:W-:Y:S02]  /*0a50*/  ISETP.NE.AND P0, PT, R4, R13.reuse, PT ;  /* 0x0000000d0400720c */ /* 0x088fe40003f05270 */
[----:B------:R-:W-:Y:S02]  /*0a60*/  MOV R4, UR9 ;  /* 0x0000000900047c02 */ /* 0x000fe40008000f00 */
[-C--:B----4-:R-:W-:Y:S02]  /*0a70*/  ISETP.NE.AND P1, PT, R6, R13.reuse, PT ;  /* 0x0000000d0600720c */ /* 0x090fe40003f25270 */
[----:B------:R-:W-:Y:S02]  /*0a80*/  MOV R6, UR8 ;  /* 0x0000000800067c02 */ /* 0x000fe40008000f00 */
[-C--:B-----5:R-:W-:Y:S02]  /*0a90*/  ISETP.NE.AND P2, PT, R8, R13.reuse, PT ;  /* 0x0000000d0800720c */ /* 0x0a0fe40003f45270 */
[----:B------:R-:W-:-:S03]  /*0aa0*/  ISETP.NE.AND P3, PT, R14, R13, PT ;  /* 0x0000000d0e00720c */ /* 0x000fc60003f65270 */
[----:B------:R-:W2:Y:S04]  /*0ab0*/  @!P0 LDG.E R9, desc[UR16][R6.64] ;  /* 0x0000001006098981 */ /* 0x000ea8000c1e1900 */
[----:B------:R-:W3:Y:S04]  /*0ac0*/  @!P0 LDG.E R8, desc[UR16][R4.64] ;  /* 0x0000001004088981 */ /* 0x000ee8000c1e1900 */
[----:B------:R-:W4:Y:S04]  /*0ad0*/  @!P0 LDG.E R15, desc[UR16][R2.64] ;  /* 0x00000010020f8981 */ /* 0x000f28000c1e1900 */
[----:B------:R-:W5:Y:S04]  /*0ae0*/  @!P1 LDG.E R17, desc[UR16][R6.64+0x4] ;  /* 0x0000041006119981 */ /* 0x000f68000c1e1900 */
[----:B------:R-:W5:Y:S04]  /*0af0*/  @!P1 LDG.E R14, desc[UR16][R4.64+0x4] ;  /* 0x00000410040e9981 */ /* 0x000f68000c1e1900 */
[----:B------:R-:W5:Y:S04]  /*0b00*/  @!P1 LDG.E R19, desc[UR16][R2.64+0x4] ;  /* 0x0000041002139981 */ /* 0x000f68000c1e1900 */
[----:B------:R-:W5:Y:S04]  /*0b10*/  @!P2 LDG.E R21, desc[UR16][R6.64+0x8] ;  /* 0x000008100615a981 */ /* 0x000f68000c1e1900 */
[----:B------:R-:W5:Y:S04]  /*0b20*/  @!P2 LDG.E R16, desc[UR16][R4.64+0x8] ;  /* 0x000008100410a981 */ /* 0x000f68000c1e1900 */
[----:B------:R-:W5:Y:S04]  /*0b30*/  @!P2 LDG.E R23, desc[UR16][R2.64+0x8] ;  /* 0x000008100217a981 */ /* 0x000f68000c1e1900 */
[----:B------:R-:W5:Y:S04]  /*0b40*/  @!P3 LDG.E R25, desc[UR16][R6.64+0xc] ;  /* 0x00000c100619b981 */ /* 0x000f68000c1e1900 */
[----:B------:R-:W5:Y:S04]  /*0b50*/  @!P3 LDG.E R18, desc[UR16][R4.64+0xc] ;  /* 0x00000c100412b981 */ /* 0x000f68000c1e1900 */
[----:B------:R-:W5:Y:S01]  /*0b60*/  @!P3 LDG.E R27, desc[UR16][R2.64+0xc] ;  /* 0x00000c10021bb981 */ /* 0x000f62000c1e1900 */
[----:B------:R-:W-:-:S05]  /*0b70*/  @!P0 IADD3 R0, PT, PT, R0, 0x1, RZ ;  /* 0x0000000100008810 */ /* 0x000fca0007ffe0ff */
[----:B------:R-:W-:Y:S01]  /*0b80*/  @!P1 VIADD R0, R0, 0x1 ;  /* 0x0000000100009836 */ /* 0x000fe20000000000 */
[----:B------:R-:W-:-:S04]  /*0b90*/  UIADD3 UR4, UP0, UPT, UR4, 0x4, URZ ;  /* 0x0000000404047890 */ /* 0x000fc8000ff1e0ff */
[----:B------:R-:W-:Y:S01]  /*0ba0*/  @!P2 IADD3 R0, PT, PT, R0, 0x1, RZ ;  /* 0x000000010000a810 */ /* 0x000fe20007ffe0ff */
[----:B------:R-:W-:-:S04]  /*0bb0*/  UIADD3.X UR5, UPT, UPT, URZ, UR5, URZ, UP0, !UPT ;  /* 0x00000005ff057290 */ /* 0x000fc800087fe4ff */
[----:B------:R-:W-:Y:S02]  /*0bc0*/  @!P3 VIADD R0, R0, 0x1 ;  /* 0x000000010000b836 */ /* 0x000fe40000000000 */
[----:B--2---:R-:W-:Y:S01]  /*0bd0*/  @!P0 FADD R10, R10, R9 ;  /* 0x000000090a0a8221 */ /* 0x004fe20000000000 */
[----:B---3--:R-:W-:Y:S01]  /*0be0*/  @!P0 FADD R11, R11, R8 ;  /* 0x000000080b0b8221 */ /* 0x008fe20000000000 */
[----:B----4-:R-:W-:Y:S02]  /*0bf0*/  @!P0 FADD R12, R12, R15 ;  /* 0x0000000f0c0c8221 */ /* 0x010fe40000000000 */
[----:B-----5:R-:W-:Y:S01]  /*0c00*/  @!P1 FADD R10, R10, R17 ;  /* 0x000000110a0a9221 */ /* 0x020fe20000000000 */
[----:B------:R-:W-:Y:S01]  /*0c10*/  @!P1 FADD R11, R11, R14 ;  /* 0x0000000e0b0b9221 */ /* 0x000fe20000000000 */
[----:B------:R-:W-:Y:S02]  /*0c20*/  @!P1 FADD R12, R12, R19 ;  /* 0x000000130c0c9221 */ /* 0x000fe40000000000 */
[----:B------:R-:W-:Y:S01]  /*0c30*/  @!P2 FADD R10, R10, R21 ;  /* 0x000000150a0aa221 */ /* 0x000fe20000000000 */
[----:B------:R-:W-:Y:S01]  /*0c40*/  @!P2 FADD R11, R11, R16 ;  /* 0x000000100b0ba221 */ /* 0x000fe20000000000 */
[----:B------:R-:W-:-:S02]  /*0c50*/  @!P2 FADD R12, R12, R23 ;  /* 0x000000170c0ca221 */ /* 0x000fc40000000000 */
[----:B------:R-:W-:Y:S01]  /*0c60*/  @!P3 FADD R10, R10, R25 ;  /* 0x000000190a0ab221 */ /* 0x000fe20000000000 */
[----:B------:R-:W-:Y:S01]  /*0c70*/  @!P3 FADD R11, R11, R18 ;  /* 0x000000120b0bb221 */ /* 0x000fe20000000000 */
[----:B------:R-:W-:-:S07]  /*0c80*/  @!P3 FADD R12, R12, R27 ;  /* 0x0000001b0c0cb221 */ /* 0x000fce0000000000 */
.L_x_89:
[----:B------:R-:W-:Y:S05]  /*0c90*/  BRA.U !UP1, `(.L_x_86) ;  /* 0x00000005093c7547 */ /* 0x000fea000b800000 */
[----:B------:R-:W-:Y:S02]  /*0ca0*/  UISETP.NE.AND UP1, UPT, UR14, 0x1, UPT ;  /* 0x000000010e00788c */ /* 0x000fe4000bf25270 */
[----:B------:R-:W-:-:S04]  /*0cb0*/  ULOP3.LUT UR6, UR15, 0x1, URZ, 0xc0, !UPT ;  /* 0x000000010f067892 */ /* 0x000fc8000f8ec0ff */
[----:B------:R-:W-:-:S03]  /*0cc0*/  UISETP.NE.U32.AND UP0, UPT, UR6, 0x1, UPT ;  /* 0x000000010600788c */ /* 0x000fc6000bf05070 */
[----:B------:R-:W-:Y:S08]  /*0cd0*/  BRA.U !UP1, `(.L_x_90) ;  /* 0x0000000109a47547 */ /* 0x000ff0000b800000 */
[----:B------:R-:W0:Y:S01]  /*0ce0*/  LDCU.64 UR8, c[0x0][0x3a0] ;  /* 0x00007400ff0877ac */ /* 0x000e220008000a00 */
[----:B------:R-:W-:Y:S02]  /*0cf0*/  USHF.L.U32 UR7, UR4, 0x2, URZ ;  /* 0x0000000204077899 */ /* 0x000fe400080006ff */
[----:B------:R-:W-:Y:S01]  /*0d00*/  USHF.L.U64.HI UR6, UR4, 0x2, UR5 ;  /* 0x0000000204067899 */ /* 0x000fe20008010205 */
[----:B------:R-:W1:Y:S01]  /*0d10*/  LDCU.64 UR12, c[0x0][0x390] ;  /* 0x00007200ff0c77ac */ /* 0x000e620008000a00 */
[----:B0-----:R-:W-:-:S04]  /*0d20*/  UIADD3 UR8, UP1, UPT, UR7, UR8, URZ ;  /* 0x0000000807087290 */ /* 0x001fc8000ff3e0ff */
[----:B------:R-:W-:Y:S02]  /*0d30*/  UIADD3.X UR9, UPT, UPT, UR6, UR9, URZ, UP1, !UPT ;  /* 0x0000000906097290 */ /* 0x000fe40008ffe4ff */
[----:B------:R-:W-:-:S04]  /*0d40*/  MOV R2, UR8 ;  /* 0x0000000800027c02 */ /* 0x000fc80008000f00 */
[----:B------:R-:W-:-:S05]  /*0d50*/  IMAD.U32 R3, RZ, RZ, UR9 ;  /* 0x00000009ff037e24 */ /* 0x000fca000f8e00ff */
[----:B------:R-:W2:Y:S01]  /*0d60*/  LDG.E R4, desc[UR16][R2.64] ;  /* 0x0000001002047981 */ /* 0x000ea2000c1e1900 */
[----:B------:R-:W0:Y:S03]  /*0d70*/  LDCU.128 UR8, c[0x0][0x380] ;  /* 0x00007000ff0877ac */ /* 0x000e260008000c00 */
[----:B------:R3:W4:Y:S01]  /*0d80*/  LDG.E R6, desc[UR16][R2.64+0x4] ;  /* 0x0000041002067981 */ /* 0x000722000c1e1900 */
[----:B-1----:R-:W-:-:S04]  /*0d90*/  UIADD3 UR12, UP3, UPT, UR7, UR12, URZ ;  /* 0x0000000c070c7290 */ /* 0x002fc8000ff7e0ff */
[----:B------:R-:W-:-:S06]  /*0da0*/  UIADD3.X UR13, UPT, UPT, UR6, UR13, URZ, UP3, !UPT ;  /* 0x0000000d060d7290 */ /* 0x000fcc0009ffe4ff */
[----:B------:R-:W-:Y:S01]  /*0db0*/  IMAD.U32 R7, RZ, RZ, UR13 ;  /* 0x0000000dff077e24 */ /* 0x000fe2000f8e00ff */
[----:B0-----:R-:W-:Y:S02]  /*0dc0*/  UIADD3 UR8, UP1, UPT, UR7, UR8, URZ ;  /* 0x0000000807087290 */ /* 0x001fe4000ff3e0ff */
[----:B------:R-:W-:Y:S02]  /*0dd0*/  UIADD3 UR10, UP2, UPT, UR7, UR10, URZ ;  /* 0x0000000a070a7290 */ /* 0x000fe4000ff5e0ff */
[----:B------:R-:W-:Y:S02]  /*0de0*/  UIADD3.X UR9, UPT, UPT, UR6, UR9, URZ, UP1, !UPT ;  /* 0x0000000906097290 */ /* 0x000fe40008ffe4ff */
[----:B------:R-:W-:Y:S01]  /*0df0*/  UIADD3.X UR11, UPT, UPT, UR6, UR11, URZ, UP2, !UPT ;  /* 0x0000000b060b7290 */ /* 0x000fe200097fe4ff */
[----:B---3--:R-:W-:-:S03]  /*0e00*/  MOV R2, UR8 ;  /* 0x0000000800027c02 */ /* 0x008fc60008000f00 */
[----:B------:R-:W-:Y:S02]  /*0e10*/  IMAD.U32 R3, RZ, RZ, UR9 ;  /* 0x00000009ff037e24 */ /* 0x000fe4000f8e00ff */
[----:B------:R-:W-:Y:S02]  /*0e20*/  MOV R5, UR11 ;  /* 0x0000000b00057c02 */ /* 0x000fe40008000f00 */
[-C--:B--2---:R-:W-:Y:S01]  /*0e30*/  ISETP.NE.AND P0, PT, R4, R13.reuse, PT ;  /* 0x0000000d0400720c */ /* 0x084fe20003f05270 */
[----:B------:R-:W-:Y:S01]  /*0e40*/  IMAD.U32 R4, RZ, RZ, UR10 ;  /* 0x0000000aff047e24 */ /* 0x000fe2000f8e00ff */
[----:B----4-:R-:W-:Y:S02]  /*0e50*/  ISETP.NE.AND P1, PT, R6, R13, PT ;  /* 0x0000000d0600720c */ /* 0x010fe40003f25270 */
[----:B------:R-:W-:-:S09]  /*0e60*/  MOV R6, UR12 ;  /* 0x0000000c00067c02 */ /* 0x000fd20008000f00 */
[----:B------:R-:W2:Y:S04]  /*0e70*/  @!P0 LDG.E R9, desc[UR16][R2.64] ;  /* 0x0000001002098981 */ /* 0x000ea8000c1e1900 */
[----:B------:R-:W3:Y:S04]  /*0e80*/  @!P0 LDG.E R8, desc[UR16][R4.64] ;  /* 0x0000001004088981 */ /* 0x000ee8000c1e1900 */
[----:B------:R-:W4:Y:S04]  /*0e90*/  @!P0 LDG.E R15, desc[UR16][R6.64] ;  /* 0x00000010060f8981 */ /* 0x000f28000c1e1900 */
[----:B------:R-:W5:Y:S04]  /*0ea0*/  @!P1 LDG.E R17, desc[UR16][R2.64+0x4] ;  /* 0x0000041002119981 */ /* 0x000f68000c1e1900 */
[----:B------:R-:W5:Y:S04]  /*0eb0*/  @!P1 LDG.E R14, desc[UR16][R4.64+0x4] ;  /* 0x00000410040e9981 */ /* 0x000f68000c1e1900 */
[----:B------:R-:W5:Y:S01]  /*0ec0*/  @!P1 LDG.E R19, desc[UR16][R6.64+0x4] ;  /* 0x0000041006139981 */ /* 0x000f62000c1e1900 */
[----:B------:R-:W-:Y:S01]  /*0ed0*/  @!P0 IADD3 R0, PT, PT, R0, 0x1, RZ ;  /* 0x0000000100008810 */ /* 0x000fe20007ffe0ff */
[----:B------:R-:W-:-:S04]  /*0ee0*/  UIADD3 UR4, UP1, UPT, UR4, 0x2, URZ ;  /* 0x0000000204047890 */ /* 0x000fc8000ff3e0ff */
[----:B------:R-:W-:Y:S01]  /*0ef0*/  @!P1 VIADD R0, R0, 0x1 ;  /* 0x0000000100009836 */ /* 0x000fe20000000000 */
[----:B------:R-:W-:Y:S01]  /*0f00*/  UIADD3.X UR5, UPT, UPT, URZ, UR5, URZ, UP1, !UPT ;  /* 0x00000005ff057290 */ /* 0x000fe20008ffe4ff */
[----:B--2---:R-:W-:Y:S01]  /*0f10*/  @!P0 FADD R10, R10, R9 ;  /* 0x000000090a0a8221 */ /* 0x004fe20000000000 */
[----:B---3--:R-:W-:Y:S01]  /*0f20*/  @!P0 FADD R11, R11, R8 ;  /* 0x000000080b0b8221 */ /* 0x008fe20000000000 */
[----:B----4-:R-:W-:Y:S02]  /*0f30*/  @!P0 FADD R12, R12, R15 ;  /* 0x0000000f0c0c8221 */ /* 0x010fe40000000000 */
[----:B-----5:R-:W-:Y:S01]  /*0f40*/  @!P1 FADD R10, R10, R17 ;  /* 0x000000110a0a9221 */ /* 0x020fe20000000000 */
[----:B------:R-:W-:Y:S01]  /*0f50*/  @!P1 FADD R11, R11, R14 ;  /* 0x0000000e0b0b9221 */ /* 0x000fe20000000000 */
[----:B------:R-:W-:-:S07]  /*0f60*/  @!P1 FADD R12, R12, R19 ;  /* 0x000000130c0c9221 */ /* 0x000fce0000000000 */
.L_x_90:
[----:B------:R-:W-:Y:S05]  /*0f70*/  BRA.U UP0, `(.L_x_86) ;  /* 0x0000000100847547 */ /* 0x000fea000b800000 */
[----:B------:R-:W0:Y:S01]  /*0f80*/  LDCU.64 UR6, c[0x0][0x3a0] ;  /* 0x00007400ff0677ac */ /* 0x000e220008000a00 */
[----:B------:R-:W-:Y:S02]  /*0f90*/  USHF.L.U32 UR11, UR4, 0x2, URZ ;  /* 0x00000002040b7899 */ /* 0x000fe400080006ff */
[----:B------:R-:W-:Y:S02]  /*0fa0*/  USHF.L.U64.HI UR10, UR4, 0x2, UR5 ;  /* 0x00000002040a7899 */ /* 0x000fe40008010205 */
[----:B0-----:R-:W-:-:S04]  /*0fb0*/  UIADD3 UR4, UP0, UPT, UR11, UR6, URZ ;  /* 0x000000060b047290 */ /* 0x001fc8000ff1e0ff */
[----:B------:R-:W-:Y:S02]  /*0fc0*/  UIADD3.X UR5, UPT, UPT, UR10, UR7, URZ, UP0, !UPT ;  /* 0x000000070a057290 */ /* 0x000fe400087fe4ff */
[----:B------:R-:W-:-:S04]  /*0fd0*/  MOV R2, UR4 ;  /* 0x0000000400027c02 */ /* 0x000fc80008000f00 */
[----:B------:R-:W-:-:S05]  /*0fe0*/  IMAD.U32 R3, RZ, RZ, UR5 ;  /* 0x00000005ff037e24 */ /* 0x000fca000f8e00ff */
[----:B------:R-:W2:Y:S01]  /*0ff0*/  LDG.E R2, desc[UR16][R2.64] ;  /* 0x0000001002027981 */ /* 0x000ea2000c1e1900 */
[----:B------:R-:W-:Y:S01]  /*1000*/  BSSY.RECONVERGENT B0, `(.L_x_86) ;  /* 0x0000018000007945 */ /* 0x000fe20003800200 */
[----:B--2---:R-:W-:-:S13]  /*1010*/  ISETP.NE.AND P0, PT, R2, R13, PT ;  /* 0x0000000d0200720c */ /* 0x004fda0003f05270 */
[----:B------:R-:W-:Y:S05]  /*1020*/  @P0 BRA `(.L_x_91) ;  /* 0x0000000000540947 */ /* 0x000fea0003800000 */
[----:B------:R-:W0:Y:S01]  /*1030*/  LDCU.128 UR4, c[0x0][0x380] ;  /* 0x00007000ff0477ac */ /* 0x000e220008000c00 */
[----:B------:R-:W1:Y:S01]  /*1040*/  LDCU.64 UR12, c[0x0][0x390] ;  /* 0x00007200ff0c77ac */ /* 0x000e620008000a00 */
[----:B0-----:R-:W-:Y:S02]  /*1050*/  UIADD3 UR8, UP0, UPT, UR11, UR4, URZ ;  /* 0x000000040b087290 */ /* 0x001fe4000ff1e0ff */
[----:B------:R-:W-:Y:S02]  /*1060*/  UIADD3 UR6, UP1, UPT, UR11, UR6, URZ ;  /* 0x000000060b067290 */ /* 0x000fe4000ff3e0ff */
[----:B-1----:R-:W-:Y:S02]  /*1070*/  UIADD3 UR4, UP2, UPT, UR11, UR12, URZ ;  /* 0x0000000c0b047290 */ /* 0x002fe4000ff5e0ff */
[----:B------:R-:W-:Y:S01]  /*1080*/  UIADD3.X UR9, UPT, UPT, UR10, UR5, URZ, UP0, !UPT ;  /* 0x000000050a097290 */ /* 0x000fe200087fe4ff */
[----:B------:R-:W-:Y:S01]  /*1090*/  MOV R2, UR8 ;  /* 0x0000000800027c02 */ /* 0x000fe20008000f00 */
[----:B------:R-:W-:Y:S01]  /*10a0*/  UIADD3.X UR5, UPT, UPT, UR10, UR13, URZ, UP2, !UPT ;  /* 0x0000000d0a057290 */ /* 0x000fe200097fe4ff */
[----:B------:R-:W-:Y:S01]  /*10b0*/  IMAD.U32 R4, RZ, RZ, UR6 ;  /* 0x00000006ff047e24 */ /* 0x000fe2000f8e00ff */
[----:B------:R-:W-:Y:S01]  /*10c0*/  UIADD3.X UR7, UPT, UPT, UR10, UR7, URZ, UP1, !UPT ;  /* 0x000000070a077290 */ /* 0x000fe20008ffe4ff */
[----:B------:R-:W-:Y:S01]  /*10d0*/  MOV R6, UR4 ;  /* 0x0000000400067c02 */ /* 0x000fe20008000f00 */
[----:B------:R-:W-:-:S02]  /*10e0*/  IMAD.U32 R3, RZ, RZ, UR9 ;  /* 0x00000009ff037e24 */ /* 0x000fc4000f8e00ff */
[----:B------:R-:W-:Y:S02]  /*10f0*/  IMAD.U32 R7, RZ, RZ, UR5 ;  /* 0x00000005ff077e24 */ /* 0x000fe4000f8e00ff */
[----:B------:R-:W-:Y:S02]  /*1100*/  MOV R5, UR7 ;  /* 0x0000000700057c02 */ /* 0x000fe40008000f00 */
[----:B------:R-:W2:Y:S04]  /*1110*/  LDG.E R3, desc[UR16][R2.64] ;  /* 0x0000001002037981 */ /* 0x000ea8000c1e1900 */
[----:B------:R-:W3:Y:S04]  /*1120*/  LDG.E R4, desc[UR16][R4.64] ;  /* 0x0000001004047981 */ /* 0x000ee8000c1e1900 */
[----:B------:R-:W4:Y:S01]  /*1130*/  LDG.E R7, desc[UR16][R6.64] ;  /* 0x0000001006077981 */ /* 0x000f22000c1e1900 */
[----:B------:R-:W-:Y:S01]  /*1140*/  IADD3 R0, PT, PT, R0, 0x1, RZ ;  /* 0x0000000100007810 */ /* 0x000fe20007ffe0ff */
[----:B--2---:R-:W-:Y:S01]  /*1150*/  FADD R10, R10, R3 ;  /* 0x000000030a0a7221 */ /* 0x004fe20000000000 */
[----:B---3--:R-:W-:Y:S01]  /*1160*/  FADD R11, R11, R4 ;  /* 0x000000040b0b7221 */ /* 0x008fe20000000000 */
[----:B----4-:R-:W-:-:S07]  /*1170*/  FADD R12, R12, R7 ;  /* 0x000000070c0c7221 */ /* 0x010fce0000000000 */
.L_x_91:
[----:B------:R-:W-:Y:S05]  /*1180*/  BSYNC.RECONVERGENT B0 ;  /* 0x0000000000007941 */ /* 0x000fea0003800200 */
.L_x_86:
[----:B------:R-:W-:-:S13]  /*1190*/  ISETP.NE.AND P0, PT, R0, RZ, PT ;  /* 0x000000ff0000720c */ /* 0x000fda0003f05270 */
[----:B------:R-:W-:Y:S05]  /*11a0*/  @!P0 EXIT ;  /* 0x000000000000894d */ /* 0x000fea0003800000 */
[----:B------:R-:W-:Y:S01]  /*11b0*/  I2FP.F32.S32 R5, R0 ;  /* 0x0000000000057245 */ /* 0x000fe20000201400 */
[----:B------:R-:W-:Y:S03]  /*11c0*/  BSSY.RECONVERGENT B0, `(.L_x_92) ;  /* 0x000000d000007945 */ /* 0x000fe60003800200 */
[----:B------:R-:W0:Y:S08]  /*11d0*/  MUFU.RCP R0, R5 ;  /* 0x0000000500007308 */ /* 0x000e300000001000 */
[----:B------:R-:W1:Y:S01]  /*11e0*/  FCHK P0, R10, R5 ;  /* 0x000000050a007302 */ /* 0x000e620000000000 */
[----:B0-----:R-:W-:-:S04]  /*11f0*/  FFMA R3, -R5, R0, 1 ;  /* 0x3f80000005037423 */ /* 0x001fc80000000100 */
[----:B------:R-:W-:-:S04]  /*1200*/  FFMA R3, R0, R3, R0 ;  /* 0x0000000300037223 */ /* 0x000fc80000000000 */
[----:B------:R-:W-:-:S04]  /*1210*/  FFMA R2, R3, R10, RZ ;  /* 0x0000000a03027223 */ /* 0x000fc800000000ff */
[----:B------:R-:W-:-:S04]  /*1220*/  FFMA R7, -R5, R2, R10 ;  /* 0x0000000205077223 */ /* 0x000fc8000000010a */
[----:B------:R-:W-:Y:S01]  /*1230*/  FFMA R2, R3, R7, R2 ;  /* 0x0000000703027223 */ /* 0x000fe20000000002 */
[----:B-1----:R-:W-:Y:S06]  /*1240*/  @!P0 BRA `(.L_x_93) ;  /* 0x0000000000108947 */ /* 0x002fec0003800000 */
[----:B------:R-:W-:Y:S02]  /*1250*/  MOV R3, R5 ;  /* 0x0000000500037202 */ /* 0x000fe40000000f00 */
[----:B------:R-:W-:-:S07]  /*1260*/  MOV R6, 0x1280 ;  /* 0x0000128000067802 */ /* 0x000fce0000000f00 */
[----:B------:R-:W-:Y:S05]  /*1270*/  CALL.REL.NOINC `($__internal_3_$__cuda_sm3x_div_rn_noftz_f32_slowpath) ;  /* 0x0000000000e07944 */ /* 0x000fea0003c00000 */
[----:B------:R-:W-:-:S07]  /*1280*/  IMAD.MOV.U32 R2, RZ, RZ, R0 ;  /* 0x000000ffff027224 */ /* 0x000fce00078e0000 */
.L_x_93:
[----:B------:R-:W-:Y:S05]  /*1290*/  BSYNC.RECONVERGENT B0 ;  /* 0x0000000000007941 */ /* 0x000fea0003800200 */
.L_x_92:
[----:B------:R-:W0:Y:S01]  /*12a0*/  MUFU.RCP R0, R5 ;  /* 0x0000000500007308 */ /* 0x000e220000001000 */
[----:B------:R-:W-:Y:S07]  /*12b0*/  BSSY.RECONVERGENT B0, `(.L_x_94) ;  /* 0x000000d000007945 */ /* 0x000fee0003800200 */
        /* <DEDUP_REMOVED lines=8> */
[----:B------:R-:W-:Y:S02]  /*1340*/  MOV R3, R5 ;  /* 0x0000000500037202 */ /* 0x000fe40000000f00 */
[----:B------:R-:W-:-:S07]  /*1350*/  MOV R6, 0x1370 ;  /* 0x0000137000067802 */ /* 0x000fce0000000f00 */
[----:B------:R-:W-:Y:S05]  /*1360*/  CALL.REL.NOINC `($__internal_3_$__cuda_sm3x_div_rn_noftz_f32_slowpath) ;  /* 0x0000000000a47944 */ /* 0x000fea0003c00000 */
[----:B------:R-:W-:-:S07]  /*1370*/  IMAD.MOV.U32 R4, RZ, RZ, R0 ;  /* 0x000000ffff047224 */ /* 0x000fce00078e0000 */
.L_x_95:
[----:B------:R-:W-:Y:S05]  /*1380*/  BSYNC.RECONVERGENT B0 ;  /* 0x0000000000007941 */ /* 0x000fea0003800200 */
.L_x_94:
        /* <DEDUP_REMOVED lines=14> */
.L_x_97:
[----:B------:R-:W-:Y:S05]  /*1470*/  BSYNC.RECONVERGENT B0 ;  /* 0x0000000000007941 */ /* 0x000fea0003800200 */
.L_x_96:
[----:B------:R-:W0:Y:S08]  /*1480*/  LDC.64 R6, c[0x0][0x3b0] ;  /* 0x0000ec00ff067b82 */ /* 0x000e300000000a00 */
[----:B------:R-:W1:Y:S08]  /*1490*/  LDC.64 R8, c[0x0][0x3a8] ;  /* 0x0000ea00ff087b82 */ /* 0x000e700000000a00 */
[----:B------:R-:W2:Y:S01]  /*14a0*/  LDC.64 R10, c[0x0][0x3b8] ;  /* 0x0000ee00ff0a7b82 */ /* 0x000ea20000000a00 */
[----:B0-----:R-:W-:-:S05]  /*14b0*/  IMAD.WIDE.U32 R6, R13, 0x4, R6 ;  /* 0x000000040d067825 */ /* 0x001fca00078e0006 */
[----:B------:R-:W3:Y:S01]  /*14c0*/  LDG.E R15, desc[UR16][R6.64] ;  /* 0x00000010060f7981 */ /* 0x000ee2000c1e1900 */
[----:B-1----:R-:W-:-:S05]  /*14d0*/  IMAD.WIDE.U32 R8, R13, 0x4, R8 ;  /* 0x000000040d087825 */ /* 0x002fca00078e0008 */
[----:B------:R-:W4:Y:S01]  /*14e0*/  LDG.E R5, desc[UR16][R8.64] ;  /* 0x0000001008057981 */ /* 0x000f22000c1e1900 */
[----:B--2---:R-:W-:-:S05]  /*14f0*/  IMAD.WIDE.U32 R10, R13, 0x4, R10 ;  /* 0x000000040d0a7825 */ /* 0x004fca00078e000a */
[----:B------:R-:W2:Y:S01]  /*1500*/  LDG.E R0, desc[UR16][R10.64] ;  /* 0x000000100a007981 */ /* 0x000ea2000c1e1900 */
[----:B---3--:R-:W-:-:S04]  /*1510*/  FADD R15, -R15, R4 ;  /* 0x000000040f0f7221 */ /* 0x008fc80000000100 */
[----:B------:R-:W-:Y:S01]  /*1520*/  FMUL R12, R15, R15 ;  /* 0x0000000f0f0c7220 */ /* 0x000fe20000400000 */
[----:B----4-:R-:W-:-:S04]  /*1530*/  FADD R5, -R5, R2 ;  /* 0x0000000205057221 */ /* 0x010fc80000000100 */
[----:B------:R-:W-:Y:S01]  /*1540*/  FFMA R5, R5, R5, R12 ;  /* 0x0000000505057223 */ /* 0x000fe2000000000c */
[----:B--2---:R-:W-:-:S04]  /*1550*/  FADD R0, -R0, R3 ;  /* 0x0000000300007221 */ /* 0x004fc80000000100 */
[----:B------:R-:W-:-:S05]  /*1560*/  FFMA R5, R0, R0, R5 ;  /* 0x0000000000057223 */ /* 0x000fca0000000005 */
[----:B------:R-:W-:-:S13]  /*1570*/  FSETP.GT.AND P0, PT, R5, 9.9999997473787516356e-05, PT ;  /* 0x38d1b7170500780b */ /* 0x000fda0003f04000 */
[----:B------:R-:W-:Y:S05]  /*1580*/  @!P0 EXIT ;  /* 0x000000000000894d */ /* 0x000fea0003800000 */
[----:B------:R-:W0:Y:S01]  /*1590*/  LDC.64 R12, c[0x0][0x3c0] ;  /* 0x0000f000ff0c7b82 */ /* 0x000e220000000a00 */
[----:B------:R-:W-:Y:S01]  /*15a0*/  HFMA2 R0, -RZ, RZ, 0, 5.9604644775390625e-08 ;  /* 0x00000001ff007431 */ /* 0x000fe200000001ff */
[----:B------:R-:W-:Y:S04]  /*15b0*/  STG.E desc[UR16][R8.64], R2 ;  /* 0x0000000208007986 */ /* 0x000fe8000c101910 */
[----:B------:R-:W-:Y:S04]  /*15c0*/  STG.E desc[UR16][R6.64], R4 ;  /* 0x0000000406007986 */ /* 0x000fe8000c101910 */
[----:B------:R-:W-:Y:S04]  /*15d0*/  STG.E desc[UR16][R10.64], R3 ;  /* 0x000000030a007986 */ /* 0x000fe8000c101910 */
[----:B0-----:R-:W-:Y:S01]  /*15e0*/  STG.E.U8 desc[UR16][R12.64], R0 ;  /* 0x000000000c007986 */ /* 0x001fe2000c101110 */
[----:B------:R-:W-:Y:S05]  /*15f0*/  EXIT ;  /* 0x000000000000794d */ /* 0x000fea0003800000 */
        .weak           $__internal_3_$__cuda_sm3x_div_rn_noftz_f32_slowpath
        .type           $__internal_3_$__cuda_sm3x_div_rn_noftz_f32_slowpath,@function
        .size           $__internal_3_$__cuda_sm3x_div_rn_noftz_f32_slowpath,(.L_x_119 - $__internal_3_$__cuda_sm3x_div_rn_noftz_f32_slowpath)
$__internal_3_$__cuda_sm3x_div_rn_noftz_f32_slowpath:
[----:B------:R-:W-:Y:S01]  /*1600*/  SHF.R.U32.HI R8, RZ, 0x17, R3 ;  /* 0x00000017ff087819 */ /* 0x000fe20000011603 */
[----:B------:R-:W-:Y:S01]  /*1610*/  BSSY.RECONVERGENT B1, `(.L_x_98) ;  /* 0x0000062000017945 */ /* 0x000fe20003800200 */
[----:B------:R-:W-:Y:S02]  /*1620*/  SHF.R.U32.HI R0, RZ, 0x17, R10 ;  /* 0x00000017ff007819 */ /* 0x000fe4000001160a */
[----:B------:R-:W-:Y:S02]  /*1630*/  LOP3.LUT R8, R8, 0xff, RZ, 0xc0, !PT ;  /* 0x000000ff08087812 */ /* 0x000fe400078ec0ff */
[----:B------:R-:W-:Y:S02]  /*1640*/  LOP3.LUT R16, R0, 0xff, RZ, 0xc0, !PT ;  /* 0x000000ff00107812 */ /* 0x000fe400078ec0ff */
[----:B------:R-:W-:-:S03]  /*1650*/  IADD3 R9, PT, PT, R8, -0x1, RZ ;  /* 0xffffffff08097810 */ /* 0x000fc60007ffe0ff */
[----:B------:R-:W-:Y:S01]  /*1660*/  VIADD R0, R16, 0xffffffff ;  /* 0xffffffff10007836 */ /* 0x000fe20000000000 */
        /* <DEDUP_REMOVED lines=23> */
[----:B------:R-:W-:Y:S02]  /*17e0*/  @!P0 IMAD.MOV.U32 R7, RZ, RZ, -0x40 ;  /* 0xffffffc0ff078424 */ /* 0x000fe400078e00ff */
[----:B------:R-:W-:Y:S01]  /*17f0*/  @!P0 FFMA R10, R10, 1.84467440737095516160e+19, RZ ;  /* 0x5f8000000a0a8823 */ /* 0x000fe200000000ff */
[----:B------:R-:W-:Y:S02]  /*1800*/  @!P1 FFMA R3, R3, 1.84467440737095516160e+19, RZ ;  /* 0x5f80000003039823 */ /* 0x000fe400000000ff */
[----:B------:R-:W-:-:S07]  /*1810*/  @!P1 IADD3 R7, PT, PT, R7, 0x40, RZ ;  /* 0x0000004007079810 */ /* 0x000fce0007ffe0ff */
.L_x_99:
[----:B------:R-:W-:Y:S01]  /*1820*/  LEA R0, R8, 0xc0800000, 0x17 ;  /* 0xc080000008007811 */ /* 0x000fe200078eb8ff */
[----:B------:R-:W-:Y:S03]  /*1830*/  BSSY.RECONVERGENT B2, `(.L_x_104) ;  /* 0x0000036000027945 */ /* 0x000fe60003800200 */
[----:B------:R-:W-:Y:S01]  /*1840*/  IADD3 R9, PT, PT, -R0, R3, RZ ;  /* 0x0000000300097210 */ /* 0x000fe20007ffe1ff */
[----:B------:R-:W-:-:S03]  /*1850*/  VIADD R3, R16, 0xffffff81 ;  /* 0xffffff8110037836 */ /* 0x000fc60000000000 */
[----:B------:R-:W0:Y:S01]  /*1860*/  MUFU.RCP R14, R9 ;  /* 0x00000009000e7308 */ /* 0x000e220000001000 */
[----:B------:R-:W-:Y:S01]  /*1870*/  FADD.FTZ R15, -R9, -RZ ;  /* 0x800000ff090f7221 */ /* 0x000fe20000010100 */
[C---:B------:R-:W-:Y:S01]  /*1880*/  IMAD R0, R3.reuse, -0x800000, R10 ;  /* 0xff80000003007824 */ /* 0x040fe200078e020a */
[----:B------:R-:W-:-:S04]  /*1890*/  IADD3 R8, PT, PT, R3, 0x7f, -R8 ;  /* 0x0000007f03087810 */ /* 0x000fc80007ffe808 */
[----:B------:R-:W-:Y:S01]  /*18a0*/  IADD3 R8, PT, PT, R8, R7, RZ ;  /* 0x0000000708087210 */ /* 0x000fe20007ffe0ff */
[----:B0-----:R-:W-:-:S04]  /*18b0*/  FFMA R17, R14, R15, 1 ;  /* 0x3f8000000e117423 */ /* 0x001fc8000000000f */
        /* <DEDUP_REMOVED lines=8> */
[----:B------:R-:W-:-:S05]  /*1940*/  IADD3 R9, PT, PT, R3, R8, RZ ;  /* 0x0000000803097210 */ /* 0x000fca0007ffe0ff */
[----:B------:R-:W-:-:S05]  /*1950*/  VIADD R3, R9, 0xffffffff ;  /* 0xffffffff09037836 */ /* 0x000fca0000000000 */
        /* <DEDUP_REMOVED lines=9> */
[CCC-:B------:R-:W-:Y:S01]  /*19f0*/  FFMA.RZ R3, R19.reuse, R15.reuse, R10.reuse ;  /* 0x0000000f13037223 */ /* 0x1c0fe2000000c00a */
[-CC-:B------:R-:W-:Y:S01]  /*1a00*/  FFMA.RM R8, R19, R15.reuse, R10.reuse ;  /* 0x0000000f13087223 */ /* 0x180fe2000000400a */
[C---:B------:R-:W-:Y:S02]  /*1a10*/  ISETP.NE.AND P2, PT, R9.reuse, RZ, PT ;  /* 0x000000ff0900720c */ /* 0x040fe40003f45270 */
[----:B------:R-:W-:Y:S02]  /*1a20*/  ISETP.NE.AND P1, PT, R9, RZ, PT ;  /* 0x000000ff0900720c */ /* 0x000fe40003f25270 */
[----:B------:R-:W-:Y:S01]  /*1a30*/  LOP3.LUT R7, R3, 0x7fffff, RZ, 0xc0, !PT ;  /* 0x007fffff03077812 */ /* 0x000fe200078ec0ff */
[----:B------:R-:W-:Y:S01]  /*1a40*/  FFMA.RP R3, R19, R15, R10 ;  /* 0x0000000f13037223 */ /* 0x000fe2000000800a */
        /* <DEDUP_REMOVED lines=12> */
[----:B------:R-:W-:-:S05]  /*1b10*/  LOP3.LUT R3, R3, R8, RZ, 0xc0, !PT ;  /* 0x0000000803037212 */ /* 0x000fca00078ec0ff */
[----:B------:R-:W-:-:S05]  /*1b20*/  IMAD.IADD R3, R10, 0x1, R3 ;  /* 0x000000010a037824 */ /* 0x000fca00078e0203 */
[----:B------:R-:W-:Y:S01]  /*1b30*/  LOP3.LUT R0, R3, R0, RZ, 0xfc, !PT ;  /* 0x0000000003007212 */ /* 0x000fe200078efcff */
[----:B------:R-:W-:Y:S06]  /*1b40*/  BRA `(.L_x_107) ;  /* 0x0000000000107947 */ /* 0x000fec0003800000 */
.L_x_106:
[----:B------:R-:W-:-:S04]  /*1b50*/  LOP3.LUT R0, R0, 0x80000000, RZ, 0xc0, !PT ;  /* 0x8000000000007812 */ /* 0x000fc800078ec0ff */
[----:B------:R-:W-:Y:S01]  /*1b60*/  LOP3.LUT R0, R0, 0x7f800000, RZ, 0xfc, !PT ;  /* 0x7f80000000007812 */ /* 0x000fe200078efcff */
[----:B------:R-:W-:Y:S06]  /*1b70*/  BRA `(.L_x_107) ;  /* 0x0000000000047947 */ /* 0x000fec0003800000 */
.L_x_105:
[----:B------:R-:W-:-:S07]  /*1b80*/  LEA R0, R8, R0, 0x17 ;  /* 0x0000000008007211 */ /* 0x000fce00078eb8ff */
.L_x_107:
[----:B------:R-:W-:Y:S05]  /*1b90*/  BSYNC.RECONVERGENT B2 ;  /* 0x0000000000027941 */ /* 0x000fea0003800200 */
.L_x_104:
[----:B------:R-:W-:Y:S05]  /*1ba0*/  BRA `(.L_x_108) ;  /* 0x0000000000207947 */ /* 0x000fea0003800000 */
.L_x_103:
[----:B------:R-:W-:-:S04]  /*1bb0*/  LOP3.LUT R0, R3, 0x80000000, R10, 0x48, !PT ;  /* 0x8000000003007812 */ /* 0x000fc800078e480a */
[----:B------:R-:W-:Y:S01]  /*1bc0*/  LOP3.LUT R0, R0, 0x7f800000, RZ, 0xfc, !PT ;  /* 0x7f80000000007812 */ /* 0x000fe200078efcff */
[----:B------:R-:W-:Y:S06]  /*1bd0*/  BRA `(.L_x_108) ;  /* 0x0000000000147947 */ /* 0x000fec0003800000 */
.L_x_102:
[----:B------:R-:W-:Y:S01]  /*1be0*/  LOP3.LUT R0, R3, 0x80000000, R10, 0x48, !PT ;  /* 0x8000000003007812 */ /* 0x000fe200078e480a */
[----:B------:R-:W-:Y:S06]  /*1bf0*/  BRA `(.L_x_108) ;  /* 0x00000000000c7947 */ /* 0x000fec0003800000 */
.L_x_101:
[----:B------:R-:W0:Y:S01]  /*1c00*/  MUFU.RSQ R0, -QNAN ;  /* 0xffc0000000007908 */ /* 0x000e220000001400 */
[----:B------:R-:W-:Y:S05]  /*1c10*/  BRA `(.L_x_108) ;  /* 0x0000000000047947 */ /* 0x000fea0003800000 */
.L_x_100:
[----:B------:R-:W-:-:S07]  /*1c20*/  FADD.FTZ R0, R10, R3 ;  /* 0x000000030a007221 */ /* 0x000fce0000010000 */
.L_x_108:
[----:B------:R-:W-:Y:S05]  /*1c30*/  BSYNC.RECONVERGENT B1 ;  /* 0x0000000000017941 */ /* 0x000fea0003800200 */
.L_x_98:
[----:B------:R-:W-:-:S04]  /*1c40*/  HFMA2 R7, -RZ, RZ, 0, 0 ;  /* 0x00000000ff077431 */ /* 0x000fc800000001ff */
[----:B0-----:R-:W-:Y:S05]  /*1c50*/  RET.REL.NODEC R6 `(_Z34CalculateNewCentroidsGather_kernelPfS_S_iiPiS_S_S_Pb) ;  /* 0xffffffe006e87950 */ /* 0x001fea0003c3ffff */
.L_x_109:
        /* <DEDUP_REMOVED lines=10> */
.L_x_119:


//--------------------- .text._Z31CalculateDistancesGather_kernelPfS_S_iiPiS_S_S_ --------------------------
	.section	.text._Z31CalculateDistancesGather_kernelPfS_S_iiPiS_S_S_,"ax",@progbits
	.align	128
        .global         _Z31CalculateDistancesGather_kernelPfS_S_iiPiS_S_S_
        .type           _Z31CalculateDistancesGather_kernelPfS_S_iiPiS_S_S_,@function
        .size           _Z31CalculateDistancesGather_kernelPfS_S_iiPiS_S_S_,(.L_x_124 - _Z31CalculateDistancesGather_kernelPfS_S_iiPiS_S_S_)
        .other          _Z31CalculateDistancesGather_kernelPfS_S_iiPiS_S_S_,@"STO_CUDA_ENTRY STV_DEFAULT"
_Z31CalculateDistancesGather_kernelPfS_S_iiPiS_S_S_:
.text._Z31CalculateDistancesGather_kernelPfS_S_iiPiS_S_S_:
        /* <DEDUP_REMOVED lines=10> */
[----:B------:R-:W2:Y:S06]  /*00a0*/  LDCU UR5, c[0x0][0x39c] ;  /* 0x00007380ff0577ac */ /* 0x000eac0008000800 */
[----:B------:R-:W3:Y:S08]  /*00b0*/  LDC.64 R4, c[0x0][0x380] ;  /* 0x0000e000ff047b82 */ /* 0x000ef00000000a00 */
[----:B------:R-:W4:Y:S08]  /*00c0*/  LDC.64 R12, c[0x0][0x3b0] ;  /* 0x0000ec00ff0c7b82 */ /* 0x000f300000000a00 */
[----:B------:R-:W5:Y:S01]  /*00d0*/  LDC.64 R10, c[0x0][0x390] ;  /* 0x0000e400ff0a7b82 */ /* 0x000f620000000a00 */
[----:B0-----:R-:W-:-:S05]  /*00e0*/  IMAD.WIDE.U32 R6, R0, 0x4, R6 ;  /* 0x0000000400067825 */ /* 0x001fca00078e0006 */
[----:B-1----:R-:W2:Y:S02]  /*00f0*/  LDG.E R8, desc[UR6][R6.64] ;  /* 0x0000000606087981 */ /* 0x002ea4000c1e1900 */
[----:B------:R-:W0:Y:S01]  /*0100*/  LDC.64 R14, c[0x0][0x3a8] ;  /* 0x0000ea00ff0e7b82 */ /* 0x000e220000000a00 */
[----:B---3--:R-:W-:-:S05]  /*0110*/  IMAD.WIDE.U32 R4, R0, 0x4, R4 ;  /* 0x0000000400047825 */ /* 0x008fca00078e0004 */
[----:B------:R-:W3:Y:S02]  /*0120*/  LDG.E R9, desc[UR6][R4.64] ;  /* 0x0000000604097981 */ /* 0x000ee4000c1e1900 */
[----:B------:R-:W1:Y:S02]  /*0130*/  LDC.64 R2, c[0x0][0x3b8] ;  /* 0x0000ee00ff027b82 */ /* 0x000e640000000a00 */
[----:B----4-:R-:W4:Y:S01]  /*0140*/  LDG.E R13, desc[UR6][R12.64] ;  /* 0x000000060c0d7981 */ /* 0x010f22000c1e1900 */
[----:B-----5:R-:W-:-:S06]  /*0150*/  IMAD.WIDE.U32 R10, R0, 0x4, R10 ;  /* 0x00000004000a7825 */ /* 0x020fcc00078e000a */
[----:B------:R-:W5:Y:S04]  /*0160*/  LDG.E R10, desc[UR6][R10.64] ;  /* 0x000000060a0a7981 */ /* 0x000f68000c1e1900 */
[----:B0-----:R-:W3:Y:S04]  /*0170*/  LDG.E R14, desc[UR6][R14.64] ;  /* 0x000000060e0e7981 */ /* 0x001ee8000c1e1900 */
[----:B-1----:R-:W5:Y:S01]  /*0180*/  LDG.E R3, desc[UR6][R2.64] ;  /* 0x0000000602037981 */ /* 0x002f62000c1e1900 */
[----:B--2---:R-:W-:Y:S01]  /*0190*/  UISETP.GE.U32.AND UP0, UPT, UR5, 0x2, UPT ;  /* 0x000000020500788c */ /* 0x004fe2000bf06070 */
[----:B----4-:R-:W-:-:S04]  /*01a0*/  FADD R17, R8, -R13 ;  /* 0x8000000d08117221 */ /* 0x010fc80000000000 */
[----:B------:R-:W-:Y:S01]  /*01b0*/  FMUL R17, R17, R17 ;  /* 0x0000001111117220 */ /* 0x000fe20000400000 */
[----:B------:R-:W-:Y:S02]  /*01c0*/  HFMA2 R13, -RZ, RZ, 0, 0 ;  /* 0x00000000ff0d7431 */ /* 0x000fe400000001ff */
[----:B---3--:R-:W-:-:S04]  /*01d0*/  FADD R16, R9, -R14 ;  /* 0x8000000e09107221 */ /* 0x008fc80000000000 */
[----:B------:R-:W-:Y:S01]  /*01e0*/  FFMA R17, R16, R16, R17 ;  /* 0x0000001010117223 */ /* 0x000fe20000000011 */
[----:B-----5:R-:W-:-:S04]  /*01f0*/  FADD R6, R10, -R3 ;  /* 0x800000030a067221 */ /* 0x020fc80000000000 */
[----:B------:R-:W-:Y:S01]  /*0200*/  FFMA R28, R6, R6, R17 ;  /* 0x00000006061c7223 */ /* 0x000fe20000000011 */
[----:B------:R-:W-:Y:S06]  /*0210*/  BRA.U !UP0, `(.L_x_110) ;  /* 0x0000001108247547 */ /* 0x000fec000b800000 */
[----:B------:R-:W-:Y:S01]  /*0220*/  USHF.R.S32.HI UR4, URZ, 0x1f, UR5 ;  /* 0x0000001fff047899 */ /* 0x000fe20008011405 */
[----:B------:R-:W-:Y:S01]  /*0230*/  MOV R13, RZ ;  /* 0x000000ff000d7202 */ /* 0x000fe20000000f00 */
[----:B------:R-:W-:Y:S01]  /*0240*/  UIADD3 UR8, UP0, UPT, UR5, -0x2, URZ ;  /* 0xfffffffe05087890 */ /* 0x000fe2000ff1e0ff */
[----:B------:R-:W-:Y:S01]  /*0250*/  MOV R12, 0x1 ;  /* 0x00000001000c7802 */ /* 0x000fe20000000f00 */
[----:B------:R-:W-:Y:S01]  /*0260*/  UIADD3 UR5, UP1, UPT, UR5, -0x1, URZ ;  /* 0xffffffff05057890 */ /* 0x000fe2000ff3e0ff */
[----:B------:R-:W-:Y:S01]  /*0270*/  MOV R11, RZ ;  /* 0x000000ff000b7202 */ /* 0x000fe20000000f00 */
[----:B------:R-:W-:Y:S02]  /*0280*/  UIADD3.X UR10, UPT, UPT, UR4, -0x1, URZ, UP0, !UPT ;  /* 0xffffffff040a7890 */ /* 0x000fe400087fe4ff */
[----:B------:R-:W-:Y:S02]  /*0290*/  UISETP.GE.U32.AND UP0, UPT, UR8, 0x7, UPT ;  /* 0x000000070800788c */ /* 0x000fe4000bf06070 */
[----:B------:R-:W-:-:S02]  /*02a0*/  UIADD3.X UR4, UPT, UPT, UR4, -0x1, URZ, UP1, !UPT ;  /* 0xffffffff04047890 */ /* 0x000fc40008ffe4ff */
[----:B------:R-:W-:Y:S02]  /*02b0*/  UISETP.GE.U32.AND.EX UP0, UPT, UR10, URZ, UPT, UP0 ;  /* 0x000000ff0a00728c */ /* 0x000fe4000bf06100 */
[----:B------:R-:W-:-:S07]  /*02c0*/  ULOP3.LUT UR9, UR5, 0x7, URZ, 0xc0, !UPT ;  /* 0x0000000705097892 */ /* 0x000fce000f8ec0ff */
[----:B------:R-:W-:Y:S05]  /*02d0*/  BRA.U !UP0, `(.L_x_111) ;  /* 0x0000000508dc7547 */ /* 0x000fea000b800000 */
[----:B------:R-:W-:Y:S01]  /*02e0*/  HFMA2 R12, -RZ, RZ, 0, 5.9604644775390625e-08 ;  /* 0x00000001ff0c7431 */ /* 0x000fe200000001ff */
[----:B------:R-:W-:Y:S01]  /*02f0*/  MOV R13, RZ ;  /* 0x000000ff000d7202 */ /* 0x000fe20000000f00 */
[----:B------:R-:W0:Y:S01]  /*0300*/  LDCU.64 UR10, c[0x0][0x3a8] ;  /* 0x00007500ff0a77ac */ /* 0x000e220008000a00 */
[----:B------:R-:W-:Y:S01]  /*0310*/  MOV R11, RZ ;  /* 0x000000ff000b7202 */ /* 0x000fe20000000f00 */
[----:B------:R-:W1:Y:S01]  /*0320*/  LDCU.128 UR12, c[0x0][0x3b0] ;  /* 0x00007600ff0c77ac */ /* 0x000e620008000c00 */
[----:B------:R-:W-:-:S12]  /*0330*/  ULOP3.LUT UR8, UR5, 0xfffffff8, URZ, 0xc0, !UPT ;  /* 0xfffffff805087892 */ /* 0x000fd8000f8ec0ff */
.L_x_112:
[C---:B------:R-:W-:Y:S02]  /*0340*/  SHF.L.U32 R2, R12.reuse, 0x2, RZ ;  /* 0x000000020c027819 */ /* 0x040fe400000006ff */
[----:B------:R-:W-:Y:S02]  /*0350*/  SHF.L.U64.HI R3, R12, 0x2, R11 ;  /* 0x000000020c037819 */ /* 0x000fe4000001020b */
[C---:B-1----:R-:W-:Y:S02]  /*0360*/  IADD3 R4, P1, PT, R2.reuse, UR12, RZ ;  /* 0x0000000c02047c10 */ /* 0x042fe4000ff3e0ff */
[----:B0-----:R-:W-:Y:S02]  /*0370*/  IADD3 R6, P0, PT, R2, UR10, RZ ;  /* 0x0000000a02067c10 */ /* 0x001fe4000ff1e0ff */
[C---:B------:R-:W-:Y:S02]  /*0380*/  IADD3.X R5, PT, PT, R3.reuse, UR13, RZ, P1, !PT ;  /* 0x0000000d03057c10 */ /* 0x040fe40008ffe4ff */
[----:B------:R-:W-:-:S03]  /*0390*/  IADD3.X R7, PT, PT, R3, UR11, RZ, P0, !PT ;  /* 0x0000000b03077c10 */ /* 0x000fc600087fe4ff */
[----:B------:R-:W2:Y:S01]  /*03a0*/  LDG.E R15, desc[UR6][R4.64] ;  /* 0x00000006040f7981 */ /* 0x000ea2000c1e1900 */
[----:B------:R-:W-:-:S03]  /*03b0*/  IADD3 R2, P0, PT, R2, UR14, RZ ;  /* 0x0000000e02027c10 */ /* 0x000fc6000ff1e0ff */
[----:B------:R-:W3:Y:S01]  /*03c0*/  LDG.E R14, desc[UR6][R6.64] ;  /* 0x00000006060e7981 */ /* 0x000ee2000c1e1900 */
[----:B------:R-:W-:-:S03]  /*03d0*/  IADD3.X R3, PT, PT, R3, UR15, RZ, P0, !PT ;  /* 0x0000000f03037c10 */ /* 0x000fc600087fe4ff */
[----:B------:R-:W4:Y:S04]  /*03e0*/  LDG.E R17, desc[UR6][R4.64+0x4] ;  /* 0x0000040604117981 */ /* 0x000f28000c1e1900 */
[----:B------:R-:W5:Y:S04]  /*03f0*/  LDG.E R19, desc[UR6][R2.64] ;  /* 0x0000000602137981 */ /* 0x000f68000c1e1900 */
[----:B------:R-:W4:Y:S04]  /*0400*/  LDG.E R24, desc[UR6][R6.64+0x4] ;  /* 0x0000040606187981 */ /* 0x000f28000c1e1900 */
[----:B------:R-:W4:Y:S04]  /*0410*/  LDG.E R18, desc[UR6][R6.64+0x8] ;  /* 0x0000080606127981 */ /* 0x000f28000c1e1900 */
[----:B------:R-:W4:Y:S04]  /*0420*/  LDG.E R22, desc[UR6][R6.64+0xc] ;  /* 0x00000c0606167981 */ /* 0x000f28000c1e1900 */
[----:B------:R-:W4:Y:S04]  /*0430*/  LDG.E R20, desc[UR6][R6.64+0x10] ;  /* 0x0000100606147981 */ /* 0x000f28000c1e1900 */
[----:B------:R-:W4:Y:S04]  /*0440*/  LDG.E R16, desc[UR6][R6.64+0x14] ;  /* 0x0000140606107981 */ /* 0x000f28000c1e1900 */
[----:B------:R-:W4:Y:S04]  /*0450*/  LDG.E R26, desc[UR6][R6.64+0x1c] ;  /* 0x00001c06061a7981 */ /* 0x000f28000c1e1900 */
[----:B------:R-:W4:Y:S04]  /*0460*/  LDG.E R23, desc[UR6][R4.64+0xc] ;  /* 0x00000c0604177981 */ /* 0x000f28000c1e1900 */
[----:B------:R-:W4:Y:S04]  /*0470*/  LDG.E R25, desc[UR6][R4.64+0x14] ;  /* 0x0000140604197981 */ /* 0x000f28000c1e1900 */
[----:B------:R-:W4:Y:S01]  /*0480*/  LDG.E R27, desc[UR6][R4.64+0x1c] ;  /* 0x00001c06041b7981 */ /* 0x000f22000c1e1900 */
[----:B--2---:R-:W-:-:S04]  /*0490*/  FADD R15, R8, -R15 ;  /* 0x8000000f080f7221 */ /* 0x004fc80000000000 */
[----:B------:R-:W-:Y:S01]  /*04a0*/  FMUL R15, R15, R15 ;  /* 0x0000000f0f0f7220 */ /* 0x000fe20000400000 */
[----:B---3--:R-:W-:-:S04]  /*04b0*/  FADD R14, R9, -R14 ;  /* 0x8000000e090e7221 */ /* 0x008fc80000000000 */
[----:B------:R-:W-:Y:S02]  /*04c0*/  FFMA R21, R14, R14, R15 ;  /* 0x0000000e0e157223 */ /* 0x000fe4000000000f */
[----:B------:R-:W2:Y:S01]  /*04d0*/  LDG.E R15, desc[UR6][R4.64+0x8] ;  /* 0x00000806040f7981 */ /* 0x000ea2000c1e1900 */
[----:B-----5:R-:W-:-:S03]  /*04e0*/  FADD R19, R10, -R19 ;  /* 0x800000130a137221 */ /* 0x020fc60000000000 */
[----:B------:R0:W3:Y:S01]  /*04f0*/  LDG.E R14, desc[UR6][R6.64+0x18] ;  /* 0x00001806060e7981 */ /* 0x0000e2000c1e1900 */
[----:B------:R-:W-:Y:S01]  /*0500*/  FFMA R29, R19, R19, R21 ;  /* 0x00000013131d7223 */ /* 0x000fe20000000015 */
[----:B----4-:R-:W-:Y:S01]  /*0510*/  FADD R17, R8, -R17 ;  /* 0x8000001108117221 */ /* 0x010fe20000000000 */
[----:B------:R-:W-:Y:S01]  /*0520*/  FADD R24, R9, -R24 ;  /* 0x8000001809187221 */ /* 0x000fe20000000000 */
[----:B------:R-:W4:Y:S02]  /*0530*/  LDG.E R21, desc[UR6][R4.64+0x10] ;  /* 0x0000100604157981 */ /* 0x000f24000c1e1900 */
[----:B------:R-:W-:Y:S02]  /*0540*/  FSETP.GT.AND P1, PT, R28, R29, PT ;  /* 0x0000001d1c00720b */ /* 0x000fe40003f24000 */
[----:B------:R1:W5:Y:S04]  /*0550*/  LDG.E R19, desc[UR6][R4.64+0x18] ;  /* 0x0000180604137981 */ /* 0x000368000c1e1900 */
[----:B------:R-:W3:Y:S01]  /*0560*/  LDG.E R7, desc[UR6][R2.64+0x4] ;  /* 0x0000040602077981 */ /* 0x000ee2000c1e1900 */
[----:B------:R-:W-:-:S03]  /*0570*/  FSEL R28, R29, R28, P1 ;  /* 0x0000001c1d1c7208 */ /* 0x000fc60000800000 */
[----:B------:R-:W4:Y:S01]  /*0580*/  LDG.E R29, desc[UR6][R2.64+0x8] ;  /* 0x00000806021d7981 */ /* 0x000f22000c1e1900 */
[----:B------:R-:W-:Y:S01]  /*0590*/  FMUL R17, R17, R17 ;  /* 0x0000001111117220 */ /* 0x000fe20000400000 */
[----:B------:R-:W-:Y:S02]  /*05a0*/  FADD R18, R9, -R18 ;  /* 0x8000001209127221 */ /* 0x000fe40000000000 */
[----:B------:R-:W5:Y:S01]  /*05b0*/  LDG.E R5, desc[UR6][R2.64+0x10] ;  /* 0x0000100602057981 */ /* 0x000f62000c1e1900 */
[----:B0-----:R-:W-:Y:S01]  /*05c0*/  FFMA R6, R24, R24, R17 ;  /* 0x0000001818067223 */ /* 0x001fe20000000011 */
[----:B--2---:R-:W-:Y:S02]  /*05d0*/  FADD R17, R8, -R15 ;  /* 0x8000000f08117221 */ /* 0x004fe40000000000 */
[----:B------:R-:W2:Y:S02]  /*05e0*/  LDG.E R15, desc[UR6][R2.64+0xc] ;  /* 0x00000c06020f7981 */ /* 0x000ea4000c1e1900 */
[----:B------:R-:W-:-:S04]  /*05f0*/  FMUL R17, R17, R17 ;  /* 0x0000001111117220 */ /* 0x000fc80000400000 */
[----:B-1----:R-:W-:Y:S01]  /*0600*/  FFMA R4, R18, R18, R17 ;  /* 0x0000001212047223 */ /* 0x002fe20000000011 */
[----:B---3--:R-:W-:-:S04]  /*0610*/  FADD R7, R10, -R7 ;  /* 0x800000070a077221 */ /* 0x008fc80000000000 */
[----:B------:R-:W-:Y:S02]  /*0620*/  FFMA R17, R7, R7, R6 ;  /* 0x0000000707117223 */ /* 0x000fe40000000006 */
[----:B------:R-:W3:Y:S01]  /*0630*/  LDG.E R7, desc[UR6][R2.64+0x14] ;  /* 0x0000140602077981 */ /* 0x000ee2000c1e1900 */
[----:B----4-:R-:W-:-:S04]  /*0640*/  FADD R29, R10, -R29 ;  /* 0x8000001d0a1d7221 */ /* 0x010fc80000000000 */
[----:B------:R-:W-:Y:S02]  /*0650*/  FFMA R6, R29, R29, R4 ;  /* 0x0000001d1d067223 */ /* 0x000fe40000000004 */
[----:B------:R-:W4:Y:S04]  /*0660*/  LDG.E R29, desc[UR6][R2.64+0x18] ;  /* 0x00001806021d7981 */ /* 0x000f28000c1e1900 */
[----:B------:R-:W4:Y:S01]  /*0670*/  LDG.E R4, desc[UR6][R2.64+0x1c] ;  /* 0x00001c0602047981 */ /* 0x000f22000c1e1900 */
[----:B------:R-:W-:Y:S01]  /*0680*/  FADD R23, R8, -R23 ;  /* 0x8000001708177221 */ /* 0x000fe20000000000 */
[----:B------:R-:W-:Y:S01]  /*0690*/  FSETP.GT.AND P5, PT, R28, R17, PT ;  /* 0x000000111c00720b */ /* 0x000fe20003fa4000 */
[----:B------:R-:W-:Y:S02]  /*06a0*/  FADD R22, R9, -R22 ;  /* 0x8000001609167221 */ /* 0x000fe40000000000 */
[----:B------:R-:W-:Y:S01]  /*06b0*/  FMUL R23, R23, R23 ;  /* 0x0000001717177220 */ /* 0x000fe20000400000 */
[----:B------:R-:W-:Y:S01]  /*06c0*/  FSEL R17, R17, R28, P5 ;  /* 0x0000001c11117208 */ /* 0x000fe20002800000 */
[----:B------:R-:W-:-:S02]  /*06d0*/  FADD R21, R8, -R21 ;  /* 0x8000001508157221 */ /* 0x000fc40000000000 */
[----:B------:R-:W-:Y:S01]  /*06e0*/  FFMA R22, R22, R22, R23 ;  /* 0x0000001616167223 */ /* 0x000fe20000000017 */
[----:B------:R-:W-:Y:S01]  /*06f0*/  FSETP.GT.AND P3, PT, R17, R6, PT ;  /* 0x000000061100720b */ /* 0x000fe20003f64000 */
[----:B------:R-:W-:Y:S01]  /*0700*/  FADD R20, R9, -R20 ;  /* 0x8000001409147221 */ /* 0x000fe20000000000 */
[----:B------:R-:W-:Y:S02]  /*0710*/  FMUL R21, R21, R21 ;  /* 0x0000001515157220 */ /* 0x000fe40000400000 */
[----:B------:R-:W-:Y:S01]  /*0720*/  FSEL R6, R6, R17, P3 ;  /* 0x0000001106067208 */ /* 0x000fe20001800000 */
[----:B------:R-:W-:Y:S01]  /*0730*/  FADD R25, R8, -R25 ;  /* 0x8000001908197221 */ /* 0x000fe20000000000 */
[----:B------:R-:W-:Y:S01]  /*0740*/  FFMA R20, R20, R20, R21 ;  /* 0x0000001414147223 */ /* 0x000fe20000000015 */
[----:B-----5:R-:W-:Y:S01]  /*0750*/  FADD R5, R10, -R5 ;  /* 0x800000050a057221 */ /* 0x020fe20000000000 */
[----:B------:R-:W-:Y:S01]  /*0760*/  FADD R16, R9, -R16 ;  /* 0x8000001009107221 */ /* 0x000fe20000000000 */
[----:B------:R-:W-:-:S02]  /*0770*/  FMUL R25, R25, R25 ;  /* 0x0000001919197220 */ /* 0x000fc40000400000 */
[----:B------:R-:W-:Y:S01]  /*0780*/  FFMA R5, R5, R5, R20 ;  /* 0x0000000505057223 */ /* 0x000fe20000000014 */
[----:B------:R-:W-:Y:S01]  /*0790*/  FADD R19, R8, -R19 ;  /* 0x8000001308137221 */ /* 0x000fe20000000000 */
[----:B------:R-:W-:Y:S01]  /*07a0*/  FFMA R16, R16, R16, R25 ;  /* 0x0000001010107223 */ /* 0x000fe20000000019 */
[----:B------:R-:W-:Y:S02]  /*07b0*/  FADD R14, R9, -R14 ;  /* 0x8000000e090e7221 */ /* 0x000fe40000000000 */
[----:B------:R-:W-:Y:S01]  /*07c0*/  FMUL R19, R19, R19 ;  /* 0x0000001313137220 */ /* 0x000fe20000400000 */
[----:B------:R-:W-:-:S03]  /*07d0*/  FADD R27, R8, -R27 ;  /* 0x8000001b081b7221 */ /* 0x000fc60000000000 */
[----:B------:R-:W-:Y:S01]  /*07e0*/  FFMA R14, R14, R14, R19 ;  /* 0x0000000e0e0e7223 */ /* 0x000fe20000000013 */
[----:B------:R-:W-:Y:S01]  /*07f0*/  FADD R26, R9, -R26 ;  /* 0x8000001a091a7221 */ /* 0x000fe20000000000 */
[C---:B------:R-:W-:Y:S01]  /*0800*/  SEL R13, R12.reuse, R13, P1 ;  /* 0x0000000d0c0d7207 */ /* 0x040fe20000800000 */
[----:B------:R-:W-:Y:S01]  /*0810*/  FMUL R27, R27, R27 ;  /* 0x0000001b1b1b7220 */ /* 0x000fe20000400000 */
[C---:B------:R-:W-:Y:S02]  /*0820*/  @P5 IADD3 R13, PT, PT, R12.reuse, 0x1, RZ ;  /* 0x000000010c0d5810 */ /* 0x040fe40007ffe0ff */
[----:B------:R-:W-:Y:S01]  /*0830*/  @P3 IADD3 R13, PT, PT, R12, 0x2, RZ ;  /* 0x000000020c0d3810 */ /* 0x000fe20007ffe0ff */
[----:B------:R-:W-:Y:S01]  /*0840*/  FFMA R27, R26, R26, R27 ;  /* 0x0000001a1a1b7223 */ /* 0x000fe2000000001b */
[----:B--2---:R-:W-:-:S04]  /*0850*/  FADD R15, R10, -R15 ;  /* 0x8000000f0a0f7221 */ /* 0x004fc80000000000 */
[----:B------:R-:W-:-:S05]  /*0860*/  FFMA R15, R15, R15, R22 ;  /* 0x0000000f0f0f7223 */ /* 0x000fca0000000016 */
[----:B------:R-:W-:-:S04]  /*0870*/  FSETP.GT.AND P4, PT, R6, R15, PT ;  /* 0x0000000f0600720b */ /* 0x000fc80003f84000 */
[----:B------:R-:W-:-:S04]  /*0880*/  FSEL R6, R15, R6, P4 ;  /* 0x000000060f067208 */ /* 0x000fc80002000000 */
[----:B------:R-:W-:Y:S01]  /*0890*/  FSETP.GT.AND P0, PT, R6, R5, PT ;  /* 0x000000050600720b */ /* 0x000fe20003f04000 */
[----:B---3--:R-:W-:-:S03]  /*08a0*/  FADD R7, R10, -R7 ;  /* 0x800000070a077221 */ /* 0x008fc60000000000 */
[----:B------:R-:W-:Y:S01]  /*08b0*/  FSEL R5, R5, R6, P0 ;  /* 0x0000000605057208 */ /* 0x000fe20000000000 */
[----:B------:R-:W-:Y:S01]  /*08c0*/  FFMA R16, R7, R7, R16 ;  /* 0x0000000707107223 */ /* 0x000fe20000000010 */
[----:B----4-:R-:W-:-:S04]  /*08d0*/  FADD R29, R10, -R29 ;  /* 0x8000001d0a1d7221 */ /* 0x010fc80000000000 */
[----:B------:R-:W-:Y:S01]  /*08e0*/  FSETP.GT.AND P2, PT, R5, R16, PT ;  /* 0x000000100500720b */ /* 0x000fe20003f44000 */
[----:B------:R-:W-:-:S03]  /*08f0*/  FFMA R14, R29, R29, R14 ;  /* 0x0000001d1d0e7223 */ /* 0x000fc6000000000e */
[----:B------:R-:W-:Y:S01]  /*0900*/  FSEL R5, R16, R5, P2 ;  /* 0x0000000510057208 */ /* 0x000fe20001000000 */
[----:B------:R-:W-:Y:S01]  /*0910*/  FADD R4, R10, -R4 ;  /* 0x800000040a047221 */ /* 0x000fe20000000000 */
[C---:B------:R-:W-:Y:S02]  /*0920*/  @P4 IADD3 R13, PT, PT, R12.reuse, 0x3, RZ ;  /* 0x000000030c0d4810 */ /* 0x040fe40007ffe0ff */
[----:B------:R-:W-:Y:S02]  /*0930*/  IADD3 R2, P4, PT, R12, 0x7, RZ ;  /* 0x000000070c027810 */ /* 0x000fe40007f9e0ff */
[----:B------:R-:W-:Y:S01]  /*0940*/  FSETP.GT.AND P1, PT, R5, R14, PT ;  /* 0x0000000e0500720b */ /* 0x000fe20003f24000 */
[----:B------:R-:W-:Y:S01]  /*0950*/  FFMA R4, R4, R4, R27 ;  /* 0x0000000404047223 */ /* 0x000fe2000000001b */
[----:B------:R-:W-:Y:S02]  /*0960*/  @P0 IADD3 R13, PT, PT, R12, 0x4, RZ ;  /* 0x000000040c0d0810 */ /* 0x000fe40007ffe0ff */
[----:B------:R-:W-:-:S02]  /*0970*/  ISETP.NE.U32.AND P0, PT, R2, UR8, PT ;  /* 0x0000000802007c0c */ /* 0x000fc4000bf05070 */
[----:B------:R-:W-:Y:S02]  /*0980*/  IADD3.X R3, PT, PT, RZ, R11, RZ, P4, !PT ;  /* 0x0000000bff037210 */ /* 0x000fe400027fe4ff */
[----:B------:R-:W-:Y:S02]  /*0990*/  FSEL R5, R14, R5, P1 ;  /* 0x000000050e057208 */ /* 0x000fe40000800000 */
[----:B------:R-:W-:Y:S02]  /*09a0*/  ISETP.NE.AND.EX P0, PT, R3, UR4, PT, P0 ;  /* 0x0000000403007c0c */ /* 0x000fe4000bf05300 */
[----:B------:R-:W-:Y:S02]  /*09b0*/  FSETP.GT.AND P3, PT, R5, R4, PT ;  /* 0x000000040500720b */ /* 0x000fe40003f64000 */
[C---:B------:R-:W-:Y:S02]  /*09c0*/  @P2 IADD3 R13, PT, PT, R12.reuse, 0x5, RZ ;  /* 0x000000050c0d2810 */ /* 0x040fe40007ffe0ff */
[----:B------:R-:W-:-:S02]  /*09d0*/  IADD3 R2, P2, PT, R12, 0x8, RZ ;  /* 0x000000080c027810 */ /* 0x000fc40007f5e0ff */
[----:B------:R-:W-:Y:S02]  /*09e0*/  @P1 IADD3 R13, PT, PT, R12, 0x6, RZ ;  /* 0x000000060c0d1810 */ /* 0x000fe40007ffe0ff */
[----:B------:R-:W-:Y:S02]  /*09f0*/  IADD3.X R11, PT, PT, RZ, R11, RZ, P2, !PT ;  /* 0x0000000bff0b7210 */ /* 0x000fe400017fe4ff */
[----:B------:R-:W-:-:S03]  /*0a00*/  FSEL R28, R4, R5, P3 ;  /* 0x00000005041c7208 */ /* 0x000fc60001800000 */
[----:B------:R-:W-:Y:S02]  /*0a10*/  @P3 IADD3 R13, PT, PT, R12, 0x7, RZ ;  /* 0x000000070c0d3810 */ /* 0x000fe40007ffe0ff */
[----:B------:R-:W-:Y:S01]  /*0a20*/  MOV R12, R2 ;  /* 0x00000002000c7202 */ /* 0x000fe20000000f00 */
[----:B------:R-:W-:Y:S06]  /*0a30*/  @P0 BRA `(.L_x_112) ;  /* 0xfffffff800400947 */ /* 0x000fec000383ffff */
[----:B------:R-:W-:-:S07]  /*0a40*/  MOV R12, R2 ;  /* 0x00000002000c7202 */ /* 0x000fce0000000f00 */
.L_x_111:
[----:B------:R-:W-:-:S04]  /*0a50*/  UISETP.NE.U32.AND UP0, UPT, UR9, URZ, UPT ;  /* 0x000000ff0900728c */ /* 0x000fc8000bf05070 */
[----:B------:R-:W-:-:S09]  /*0a60*/  UISETP.NE.AND.EX UP0, UPT, URZ, URZ, UPT, UP0 ;  /* 0x000000ffff00728c */ /* 0x000fd2000bf05300 */
[----:B------:R-:W-:Y:S05]  /*0a70*/  BRA.U !UP0, `(.L_x_110) ;  /* 0x00000009080c7547 */ /* 0x000fea000b800000 */
[----:B------:R-:W-:Y:S02]  /*0a80*/  UISETP.GE.U32.AND UP1, UPT, UR9, 0x4, UPT ;  /* 0x000000040900788c */ /* 0x000fe4000bf26070 */
[----:B------:R-:W-:Y:S02]  /*0a90*/  ULOP3.LUT UR8, UR5, 0x3, URZ, 0xc0, !UPT ;  /* 0x0000000305087892 */ /* 0x000fe4000f8ec0ff */
[----:B------:R-:W-:Y:S02]  /*0aa0*/  UISETP.GE.U32.AND.EX UP1, UPT, URZ, URZ, UPT, UP1 ;  /* 0x000000ffff00728c */ /* 0x000fe4000bf26110 */
[----:B------:R-:W-:-:S04]  /*0ab0*/  UISETP.NE.U32.AND UP0, UPT, UR8, URZ, UPT ;  /* 0x000000ff0800728c */ /* 0x000fc8000bf05070 */
[----:B------:R-:W-:-:S03]  /*0ac0*/  UISETP.NE.AND.EX UP0, UPT, URZ, URZ, UPT, UP0 ;  /* 0x000000ffff00728c */ /* 0x000fc6000bf05300 */
[----:B------:R-:W-:Y:S08]  /*0ad0*/  BRA.U !UP1, `(.L_x_113) ;  /* 0x0000000109f07547 */ /* 0x000ff0000b800000 */
[----:B------:R-:W0:Y:S01]  /*0ae0*/  LDCU.128 UR12, c[0x0][0x3b0] ;  /* 0x00007600ff0c77ac */ /* 0x000e220008000c00 */
[C---:B------:R-:W-:Y:S02]  /*0af0*/  SHF.L.U32 R4, R12.reuse, 0x2, RZ ;  /* 0x000000020c047819 */ /* 0x040fe400000006ff */
[----:B------:R-:W-:Y:S01]  /*0b00*/  SHF.L.U64.HI R5, R12, 0x2, R11 ;  /* 0x000000020c057819 */ /* 0x000fe2000001020b */
[----:B------:R-:W1:Y:S01]  /*0b10*/  LDCU.64 UR10, c[0x0][0x3a8] ;  /* 0x00007500ff0a77ac */ /* 0x000e620008000a00 */
[C---:B0-----:R-:W-:Y:S02]  /*0b20*/  IADD3 R6, P1, PT, R4.reuse, UR12, RZ ;  /* 0x0000000c04067c10 */ /* 0x041fe4000ff3e0ff */
[C---:B-1----:R-:W-:Y:S02]  /*0b30*/  IADD3 R2, P0, PT, R4.reuse, UR10, RZ ;  /* 0x0000000a04027c10 */ /* 0x042fe4000ff1e0ff */
[----:B------:R-:W-:Y:S02]  /*0b40*/  IADD3.X R7, PT, PT, R5, UR13, RZ, P1, !PT ;  /* 0x0000000d05077c10 */ /* 0x000fe40008ffe4ff */
[----:B------:R-:W-:-:S02]  /*0b50*/  IADD3 R4, P1, PT, R4, UR14, RZ ;  /* 0x0000000e04047c10 */ /* 0x000fc4000ff3e0ff */
[C---:B------:R-:W-:Y:S01]  /*0b60*/  IADD3.X R3, PT, PT, R5.reuse, UR11, RZ, P0, !PT ;  /* 0x0000000b05037c10 */ /* 0x040fe200087fe4ff */
[----:B------:R-:W2:Y:S01]  /*0b70*/  LDG.E R27, desc[UR6][R6.64] ;  /* 0x00000006061b7981 */ /* 0x000ea2000c1e1900 */
[----:B------:R-:W-:-:S03]  /*0b80*/  IADD3.X R5, PT, PT, R5, UR15, RZ, P1, !PT ;  /* 0x0000000f05057c10 */ /* 0x000fc60008ffe4ff */
[----:B------:R-:W3:Y:S04]  /*0b90*/  LDG.E R20, desc[UR6][R2.64] ;  /* 0x0000000602147981 */ /* 0x000ee8000c1e1900 */
[----:B------:R-:W4:Y:S04]  /*0ba0*/  LDG.E R29, desc[UR6][R6.64+0x4] ;  /* 0x00000406061d7981 */ /* 0x000f28000c1e1900 */
[----:B------:R-:W5:Y:S04]  /*0bb0*/  LDG.E R23, desc[UR6][R4.64] ;  /* 0x0000000604177981 */ /* 0x000f68000c1e1900 */
[----:B------:R-:W5:Y:S04]  /*0bc0*/  LDG.E R16, desc[UR6][R2.64+0x4] ;  /* 0x0000040602107981 */ /* 0x000f68000c1e1900 */
[----:B------:R-:W5:Y:S04]  /*0bd0*/  LDG.E R15, desc[UR6][R6.64+0x8] ;  /* 0x00000806060f7981 */ /* 0x000f68000c1e1900 */
[----:B------:R-:W5:Y:S04]  /*0be0*/  LDG.E R17, desc[UR6][R4.64+0x4] ;  /* 0x0000040604117981 */ /* 0x000f68000c1e1900 */
[----:B------:R-:W5:Y:S04]  /*0bf0*/  LDG.E R14, desc[UR6][R2.64+0x8] ;  /* 0x00000806020e7981 */ /* 0x000f68000c1e1900 */
[----:B------:R-:W5:Y:S04]  /*0c00*/  LDG.E R19, desc[UR6][R6.64+0xc] ;  /* 0x00000c0606137981 */ /* 0x000f68000c1e1900 */
[----:B------:R-:W5:Y:S04]  /*0c10*/  LDG.E R21, desc[UR6][R4.64+0x8] ;  /* 0x0000080604157981 */ /* 0x000f68000c1e1900 */
[----:B------:R-:W5:Y:S04]  /*0c20*/  LDG.E R18, desc[UR6][R2.64+0xc] ;  /* 0x00000c0602127981 */ /* 0x000f68000c1e1900 */
[----:B------:R-:W5:Y:S01]  /*0c30*/  LDG.E R25, desc[UR6][R4.64+0xc] ;  /* 0x00000c0604197981 */ /* 0x000f62000c1e1900 */
[----:B--2---:R-:W-:Y:S01]  /*0c40*/  FADD R27, R8, -R27 ;  /* 0x8000001b081b7221 */ /* 0x004fe20000000000 */
[----:B---3--:R-:W-:-:S03]  /*0c50*/  FADD R20, R9, -R20 ;  /* 0x8000001409147221 */ /* 0x008fc60000000000 */
[----:B------:R-:W-:Y:S01]  /*0c60*/  FMUL R27, R27, R27 ;  /* 0x0000001b1b1b7220 */ /* 0x000fe20000400000 */
[----:B----4-:R-:W-:-:S03]  /*0c70*/  FADD R29, R8, -R29 ;  /* 0x8000001d081d7221 */ /* 0x010fc60000000000 */
[----:B------:R-:W-:Y:S01]  /*0c80*/  FFMA R20, R20, R20, R27 ;  /* 0x0000001414147223 */ /* 0x000fe2000000001b */
[----:B-----5:R-:W-:Y:S01]  /*0c90*/  FADD R23, R10, -R23 ;  /* 0x800000170a177221 */ /* 0x020fe20000000000 */
[----:B------:R-:W-:Y:S01]  /*0ca0*/  FMUL R29, R29, R29 ;  /* 0x0000001d1d1d7220 */ /* 0x000fe20000400000 */
[----:B------:R-:W-:Y:S02]  /*0cb0*/  FADD R16, R9, -R16 ;  /* 0x8000001009107221 */ /* 0x000fe40000000000 */
[----:B------:R-:W-:Y:S02]  /*0cc0*/  FFMA R23, R23, R23, R20 ;  /* 0x0000001717177223 */ /* 0x000fe40000000014 */
[----:B------:R-:W-:Y:S01]  /*0cd0*/  FFMA R16, R16, R16, R29 ;  /* 0x0000001010107223 */ /* 0x000fe2000000001d */
[----:B------:R-:W-:Y:S02]  /*0ce0*/  FADD R15, R8, -R15 ;  /* 0x8000000f080f7221 */ /* 0x000fe40000000000 */
[----:B------:R-:W-:Y:S01]  /*0cf0*/  FSETP.GT.AND P0, PT, R28, R23, PT ;  /* 0x000000171c00720b */ /* 0x000fe20003f04000 */
[----:B------:R-:W-:Y:S01]  /*0d00*/  FADD R17, R10, -R17 ;  /* 0x800000110a117221 */ /* 0x000fe20000000000 */
[----:B------:R-:W-:-:S02]  /*0d10*/  FMUL R15, R15, R15 ;  /* 0x0000000f0f0f7220 */ /* 0x000fc40000400000 */
[----:B------:R-:W-:Y:S01]  /*0d20*/  FSEL R23, R23, R28, P0 ;  /* 0x0000001c17177208 */ /* 0x000fe20000000000 */
[----:B------:R-:W-:Y:S01]  /*0d30*/  FADD R14, R9, -R14 ;  /* 0x8000000e090e7221 */ /* 0x000fe20000000000 */
[----:B------:R-:W-:-:S03]  /*0d40*/  FFMA R16, R17, R17, R16 ;  /* 0x0000001111107223 */ /* 0x000fc60000000010 */
[----:B------:R-:W-:Y:S01]  /*0d50*/  FFMA R14, R14, R14, R15 ;  /* 0x0000000e0e0e7223 */ /* 0x000fe2000000000f */
[----:B------:R-:W-:Y:S01]  /*0d60*/  FADD R19, R8, -R19 ;  /* 0x8000001308137221 */ /* 0x000fe20000000000 */
[----:B------:R-:W-:Y:S01]  /*0d70*/  FSETP.GT.AND P1, PT, R23, R16, PT ;  /* 0x000000101700720b */ /* 0x000fe20003f24000 */
[----:B------:R-:W-:Y:S02]  /*0d80*/  FADD R21, R10, -R21 ;  /* 0x800000150a157221 */ /* 0x000fe40000000000 */
[----:B------:R-:W-:Y:S01]  /*0d90*/  FMUL R19, R19, R19 ;  /* 0x0000001313137220 */ /* 0x000fe20000400000 */
[----:B------:R-:W-:Y:S01]  /*0da0*/  FSEL R16, R16, R23, P1 ;  /* 0x0000001710107208 */ /* 0x000fe20000800000 */
[----:B------:R-:W-:Y:S01]  /*0db0*/  FADD R18, R9, -R18 ;  /* 0x8000001209127221 */ /* 0x000fe20000000000 */
[----:B------:R-:W-:-:S03]  /*0dc0*/  FFMA R21, R21, R21, R14 ;  /* 0x0000001515157223 */ /* 0x000fc6000000000e */
[----:B------:R-:W-:Y:S01]  /*0dd0*/  FFMA R18, R18, R18, R19 ;  /* 0x0000001212127223 */ /* 0x000fe20000000013 */
[----:B------:R-:W-:Y:S01]  /*0de0*/  FADD R25, R10, -R25 ;  /* 0x800000190a197221 */ /* 0x000fe20000000000 */
[----:B------:R-:W-:-:S03]  /*0df0*/  FSETP.GT.AND P2, PT, R16, R21, PT ;  /* 0x000000151000720b */ /* 0x000fc60003f44000 */
[----:B------:R-:W-:Y:S01]  /*0e00*/  FFMA R25, R25, R25, R18 ;  /* 0x0000001919197223 */ /* 0x000fe20000000012 */
[----:B------:R-:W-:-:S04]  /*0e10*/  FSEL R16, R21, R16, P2 ;  /* 0x0000001015107208 */ /* 0x000fc80001000000 */
[----:B------:R-:W-:Y:S02]  /*0e20*/  FSETP.GT.AND P3, PT, R16, R25, PT ;  /* 0x000000191000720b */ /* 0x000fe40003f64000 */
[C---:B------:R-:W-:Y:S02]  /*0e30*/  SEL R13, R12.reuse, R13, P0 ;  /* 0x0000000d0c0d7207 */ /* 0x040fe40000000000 */
[C---:B------:R-:W-:Y:S02]  /*0e40*/  @P1 IADD3 R13, PT, PT, R12.reuse, 0x1, RZ ;  /* 0x000000010c0d1810 */ /* 0x040fe40007ffe0ff */
[----:B------:R-:W-:Y:S02]  /*0e50*/  @P2 IADD3 R13, PT, PT, R12, 0x2, RZ ;  /* 0x000000020c0d2810 */ /* 0x000fe40007ffe0ff */
[----:B------:R-:W-:-:S05]  /*0e60*/  FSEL R28, R25, R16, P3 ;  /* 0x00000010191c7208 */ /* 0x000fca0001800000 */
[C---:B------:R-:W-:Y:S02]  /*0e70*/  @P3 IADD3 R13, PT, PT, R12.reuse, 0x3, RZ ;  /* 0x000000030c0d3810 */ /* 0x040fe40007ffe0ff */
[----:B------:R-:W-:-:S04]  /*0e80*/  IADD3 R12, P0, PT, R12, 0x4, RZ ;  /* 0x000000040c0c7810 */ /* 0x000fc80007f1e0ff */
[----:B------:R-:W-:-:S09]  /*0e90*/  IADD3.X R11, PT, PT, RZ, R11, RZ, P0, !PT ;  /* 0x0000000bff0b7210 */ /* 0x000fd200007fe4ff */
.L_x_113:
[----:B------:R-:W-:Y:S05]  /*0ea0*/  BRA.U !UP0, `(.L_x_110) ;  /* 0x0000000508007547 */ /* 0x000fea000b800000 */
[----:B------:R-:W-:Y:S02]  /*0eb0*/  UISETP.NE.U32.AND UP1, UPT, UR8, 0x1, UPT ;  /* 0x000000010800788c */ /* 0x000fe4000bf25070 */
[----:B------:R-:W-:Y:S02]  /*0ec0*/  ULOP3.LUT UR4, UR5, 0x1, URZ, 0xc0, !UPT ;  /* 0x0000000105047892 */ /* 0x000fe4000f8ec0ff */
[----:B------:R-:W-:Y:S02]  /*0ed0*/  UISETP.NE.AND.EX UP1, UPT, URZ, URZ, UPT, UP1 ;  /* 0x000000ffff00728c */ /* 0x000fe4000bf25310 */
[----:B------:R-:W-:-:S04]  /*0ee0*/  UISETP.NE.U32.AND UP0, UPT, UR4, 0x1, UPT ;  /* 0x000000010400788c */ /* 0x000fc8000bf05070 */
[----:B------:R-:W-:-:S03]  /*0ef0*/  UISETP.NE.U32.AND.EX UP0, UPT, URZ, URZ, UPT, UP0 ;  /* 0x000000ffff00728c */ /* 0x000fc6000bf05100 */
        /* <DEDUP_REMOVED lines=22> */
[----:B-----5:R-:W-:-:S03]  /*1060*/  FADD R19, R8, -R19 ;  /* 0x8000001308137221 */ /* 0x020fc60000000000 */
[----:B------:R-:W-:Y:S01]  /*1070*/  FFMA R17, R17, R17, R14 ;  /* 0x0000001111117223 */ /* 0x000fe2000000000e */
[----:B------:R-:W-:Y:S01]  /*1080*/  FADD R16, R9, -R16 ;  /* 0x8000001009107221 */ /* 0x000fe20000000000 */
[----:B------:R-:W-:-:S03]  /*1090*/  FMUL R19, R19, R19 ;  /* 0x0000001313137220 */ /* 0x000fc60000400000 */
[----:B------:R-:W-:Y:S01]  /*10a0*/  FSETP.GT.AND P0, PT, R28, R17, PT ;  /* 0x000000111c00720b */ /* 0x000fe20003f04000 */
[----:B------:R-:W-:Y:S01]  /*10b0*/  FADD R21, R10, -R21 ;  /* 0x800000150a157221 */ /* 0x000fe20000000000 */
[----:B------:R-:W-:Y:S02]  /*10c0*/  FFMA R16, R16, R16, R19 ;  /* 0x0000001010107223 */ /* 0x000fe40000000013 */
[----:B------:R-:W-:Y:S02]  /*10d0*/  FSEL R28, R17, R28, P0 ;  /* 0x0000001c111c7208 */ /* 0x000fe40000000000 */
[----:B------:R-:W-:Y:S01]  /*10e0*/  SEL R13, R12, R13, P0 ;  /* 0x0000000d0c0d7207 */ /* 0x000fe20000000000 */
[----:B------:R-:W-:-:S05]  /*10f0*/  FFMA R21, R21, R21, R16 ;  /* 0x0000001515157223 */ /* 0x000fca0000000010 */
[----:B------:R-:W-:-:S04]  /*1100*/  FSETP.GT.AND P1, PT, R28, R21, PT ;  /* 0x000000151c00720b */ /* 0x000fc80003f24000 */
[----:B------:R-:W-:-:S09]  /*1110*/  FSEL R28, R21, R28, P1 ;  /* 0x0000001c151c7208 */ /* 0x000fd20000800000 */
[C---:B------:R-:W-:Y:S02]  /*1120*/  @P1 IADD3 R13, PT, PT, R12.reuse, 0x1, RZ ;  /* 0x000000010c0d1810 */ /* 0x040fe40007ffe0ff */
[----:B------:R-:W-:-:S04]  /*1130*/  IADD3 R12, P0, PT, R12, 0x2, RZ ;  /* 0x000000020c0c7810 */ /* 0x000fc80007f1e0ff */
[----:B------:R-:W-:-:S09]  /*1140*/  IADD3.X R11, PT, PT, RZ, R11, RZ, P0, !PT ;  /* 0x0000000bff0b7210 */ /* 0x000fd200007fe4ff */
.L_x_114:
[----:B------:R-:W-:Y:S05]  /*1150*/  BRA.U UP0, `(.L_x_110) ;  /* 0x0000000100547547 */ /* 0x000fea000b800000 */
[----:B------:R-:W0:Y:S01]  /*1160*/  LDCU.128 UR8, c[0x0][0x3b0] ;  /* 0x00007600ff0877ac */ /* 0x000e220008000c00 */
[C---:B------:R-:W-:Y:S02]  /*1170*/  SHF.L.U32 R6, R12.reuse, 0x2, RZ ;  /* 0x000000020c067819 */ /* 0x040fe400000006ff */
[----:B------:R-:W-:Y:S01]  /*1180*/  SHF.L.U64.HI R11, R12, 0x2, R11 ;  /* 0x000000020c0b7819 */ /* 0x000fe2000001020b */
[----:B------:R-:W1:Y:S01]  /*1190*/  LDCU.64 UR4, c[0x0][0x3a8] ;  /* 0x00007500ff0477ac */ /* 0x000e620008000a00 */
[----:B0-----:R-:W-:-:S04]  /*11a0*/  IADD3 R4, P1, PT, R6, UR8, RZ ;  /* 0x0000000806047c10 */ /* 0x001fc8000ff3e0ff */
[C---:B------:R-:W-:Y:S02]  /*11b0*/  IADD3.X R5, PT, PT, R11.reuse, UR9, RZ, P1, !PT ;  /* 0x000000090b057c10 */ /* 0x040fe40008ffe4ff */
[C---:B-1----:R-:W-:Y:S02]  /*11c0*/  IADD3 R2, P0, PT, R6.reuse, UR4, RZ ;  /* 0x0000000406027c10 */ /* 0x042fe4000ff1e0ff */
[----:B------:R-:W-:Y:S02]  /*11d0*/  IADD3 R6, P1, PT, R6, UR10, RZ ;  /* 0x0000000a06067c10 */ /* 0x000fe4000ff3e0ff */
[C---:B------:R-:W-:Y:S01]  /*11e0*/  IADD3.X R3, PT, PT, R11.reuse, UR5, RZ, P0, !PT ;  /* 0x000000050b037c10 */ /* 0x040fe200087fe4ff */
[----:B------:R-:W2:Y:S01]  /*11f0*/  LDG.E R5, desc[UR6][R4.64] ;  /* 0x0000000604057981 */ /* 0x000ea2000c1e1900 */
[----:B------:R-:W-:-:S03]  /*1200*/  IADD3.X R7, PT, PT, R11, UR11, RZ, P1, !PT ;  /* 0x0000000b0b077c10 */ /* 0x000fc60008ffe4ff */
[----:B------:R-:W3:Y:S04]  /*1210*/  LDG.E R2, desc[UR6][R2.64] ;  /* 0x0000000602027981 */ /* 0x000ee8000c1e1900 */
[----:B------:R-:W4:Y:S01]  /*1220*/  LDG.E R7, desc[UR6][R6.64] ;  /* 0x0000000606077981 */ /* 0x000f22000c1e1900 */
[----:B--2---:R-:W-:Y:S01]  /*1230*/  FADD R8, R8, -R5 ;  /* 0x8000000508087221 */ /* 0x004fe20000000000 */
[----:B---3--:R-:W-:-:S03]  /*1240*/  FADD R9, R9, -R2 ;  /* 0x8000000209097221 */ /* 0x008fc60000000000 */
[----:B------:R-:W-:Y:S01]  /*1250*/  FMUL R8, R8, R8 ;  /* 0x0000000808087220 */ /* 0x000fe20000400000 */
[----:B----4-:R-:W-:-:S03]  /*1260*/  FADD R10, R10, -R7 ;  /* 0x800000070a0a7221 */ /* 0x010fc60000000000 */
[----:B------:R-:W-:-:S04]  /*1270*/  FFMA R9, R9, R9, R8 ;  /* 0x0000000909097223 */ /* 0x000fc80000000008 */
[----:B------:R-:W-:-:S05]  /*1280*/  FFMA R9, R10, R10, R9 ;  /* 0x0000000a0a097223 */ /* 0x000fca0000000009 */
[----:B------:R-:W-:-:S04]  /*1290*/  FSETP.GT.AND P0, PT, R28, R9, PT ;  /* 0x000000091c00720b */ /* 0x000fc80003f04000 */
[----:B------:R-:W-:-:S09]  /*12a0*/  SEL R13, R12, R13, P0 ;  /* 0x0000000d0c0d7207 */ /* 0x000fd20000000000 */
.L_x_110:
[----:B------:R-:W0:Y:S02]  /*12b0*/  LDC.64 R2, c[0x0][0x3a0] ;  /* 0x0000e800ff027b82 */ /* 0x000e240000000a00 */
[----:B0-----:R-:W-:-:S05]  /*12c0*/  IMAD.WIDE.U32 R2, R0, 0x4, R2 ;  /* 0x0000000400027825 */ /* 0x001fca00078e0002 */
[----:B------:R-:W-:Y:S01]  /*12d0*/  STG.E desc[UR6][R2.64], R13 ;  /* 0x0000000d02007986 */ /* 0x000fe2000c101906 */
[----:B------:R-:W-:Y:S05]  /*12e0*/  EXIT ;  /* 0x000000000000794d */ /* 0x000fea0003800000 */
.L_x_115:
        /* <DEDUP_REMOVED lines=9> */
.L_x_124:


//--------------------- .nv.shared.reserved.0     --------------------------
	.section	.nv.shared.reserved.0,"aw",@nobits
	.weak		__nv_reservedSMEM_offset_0_alias
	.size		__nv_reservedSMEM_offset_0_alias, 0, 64
	.other		__nv_reservedSMEM_offset_0_alias,@"STO_CUDA_RESERVED_SHARED STV_DEFAULT"
__nv_reservedSMEM_offset_0_alias:
	.zero		0
	.zero		64


//--------------------- .nv.constant0._Z21ConvertFromLAB_kernelPiiffffPfS0_S0_S0_ --------------------------
	.section	.nv.constant0._Z21ConvertFromLAB_kernelPiiffffPfS0_S0_S0_,"a",@progbits
	.sectionflags	@""
	.align	4
.nv.constant0._Z21ConvertFromLAB_kernelPiiffffPfS0_S0_S0_:
	.zero		960


//--------------------- .nv.constant0._Z19ConvertToLAB_kernelPiiffffPfS0_S0_S0_ --------------------------
	.section	.nv.constant0._Z19ConvertToLAB_kernelPiiffffPfS0_S0_S0_,"a",@progbits
	.sectionflags	@""
	.align	4
.nv.constant0._Z19ConvertToLAB_kernelPiiffffPfS0_S0_S0_:
	.zero		960


//--------------------- .nv.constant0._Z26CalculateNewVectors_kernelPfS_S_iiPiS_S_S_ --------------------------
	.section	.nv.constant0._Z26CalculateNewVectors_kernelPfS_S_iiPiS_S_S_,"a",@progbits
	.sectionflags	@""
	.align	4
.nv.constant0._Z26CalculateNewVectors_kernelPfS_S_iiPiS_S_S_:
	.zero		960


//--------------------- .nv.constant0._Z34CalculateNewCentroidsGather_kernelPfS_S_iiPiS_S_S_Pb --------------------------
	.section	.nv.constant0._Z34CalculateNewCentroidsGather_kernelPfS_S_iiPiS_S_S_Pb,"a",@progbits
	.sectionflags	@""
	.align	4
.nv.constant0._Z34CalculateNewCentroidsGather_kernelPfS_S_iiPiS_S_S_Pb:
	.zero		968


//--------------------- .nv.constant0._Z31CalculateDistancesGather_kernelPfS_S_iiPiS_S_S_ --------------------------
	.section	.nv.constant0._Z31CalculateDistancesGather_kernelPfS_S_iiPiS_S_S_,"a",@progbits
	.sectionflags	@""
	.align	4
.nv.constant0._Z31CalculateDistancesGather_kernelPfS_S_iiPiS_S_S_:
	.zero		960


//--------------------- SYMBOLS --------------------------

	.type		.nv.reservedSmem.offset0,@object
	.size		.nv.reservedSmem.offset0,0x4
